//
// Generated by NVIDIA NVVM Compiler
//
// Compiler Build ID: CL-36424714
// Cuda compilation tools, release 13.0, V13.0.88
// Based on NVVM 20.0.0
//

.version 9.0
.target sm_100
.address_size 64

	// .globl	_Z17convolutionRowGPUPfS_S_iii
.extern .func  (.param .b32 func_retval0) vprintf
(
	.param .b64 vprintf_param_0,
	.param .b64 vprintf_param_1
)
;
.global .align 1 .b8 $str[4] = {37, 102, 32};
.global .align 1 .b8 $str$1[2] = {10};
.global .align 1 .b8 $str$2[3] = {37, 102};

.visible .entry _Z17convolutionRowGPUPfS_S_iii(
	.param .u64 .ptr .align 1 _Z17convolutionRowGPUPfS_S_iii_param_0,
	.param .u64 .ptr .align 1 _Z17convolutionRowGPUPfS_S_iii_param_1,
	.param .u64 .ptr .align 1 _Z17convolutionRowGPUPfS_S_iii_param_2,
	.param .u32 _Z17convolutionRowGPUPfS_S_iii_param_3,
	.param .u32 _Z17convolutionRowGPUPfS_S_iii_param_4,
	.param .u32 _Z17convolutionRowGPUPfS_S_iii_param_5
)
{
	.local .align 8 .b8 	__local_depot0[8];
	.reg .b64 	%SP;
	.reg .b64 	%SPL;
	.reg .pred 	%p<18>;
	.reg .b32 	%r<169>;
	.reg .b32 	%f<87>;
	.reg .b64 	%rd<87>;
	.reg .b64 	%fd<47>;

	mov.u64 	%SPL, __local_depot0;
	cvta.local.u64 	%SP, %SPL;
	ld.param.u64 	%rd10, [_Z17convolutionRowGPUPfS_S_iii_param_1];
	ld.param.u64 	%rd11, [_Z17convolutionRowGPUPfS_S_iii_param_2];
	ld.param.u32 	%r34, [_Z17convolutionRowGPUPfS_S_iii_param_3];
	ld.param.u32 	%r35, [_Z17convolutionRowGPUPfS_S_iii_param_4];
	ld.param.u32 	%r36, [_Z17convolutionRowGPUPfS_S_iii_param_5];
	cvta.to.global.u64 	%rd1, %rd11;
	cvta.to.global.u64 	%rd2, %rd10;
	add.u64 	%rd12, %SP, 0;
	add.u64 	%rd3, %SPL, 0;
	setp.lt.s32 	%p1, %r34, 1;
	@%p1 bra 	$L__BB0_16;
	and.b32  	%r1, %r34, 15;
	and.b32  	%r2, %r34, 7;
	and.b32  	%r3, %r34, 2147483632;
	and.b32  	%r4, %r34, 3;
	neg.s32 	%r5, %r3;
	mov.b32 	%r157, 0;
	mov.u64 	%rd53, $str$1;
	mov.u64 	%rd40, $str;
$L__BB0_2:
	setp.lt.u32 	%p2, %r34, 16;
	mul.lo.s32 	%r7, %r157, %r34;
	mov.b32 	%r160, 0;
	@%p2 bra 	$L__BB0_5;
	mul.wide.u32 	%rd13, %r7, 4;
	add.s64 	%rd14, %rd2, %rd13;
	add.s64 	%rd86, %rd14, 32;
	mov.u32 	%r158, %r5;
$L__BB0_4:
	.pragma "nounroll";
	ld.global.f32 	%f8, [%rd86+-32];
	cvt.f64.f32 	%fd1, %f8;
	st.local.f64 	[%rd3], %fd1;
	mov.u64 	%rd15, $str;
	cvta.global.u64 	%rd16, %rd15;
	add.u64 	%rd17, %SP, 0;
	{ // callseq 0, 0
	.param .b64 param0;
	st.param.b64 	[param0], %rd16;
	.param .b64 param1;
	st.param.b64 	[param1], %rd17;
	.param .b32 retval0;
	call.uni (retval0), 
	vprintf, 
	(
	param0, 
	param1
	);
	ld.param.b32 	%r39, [retval0];
	} // callseq 0
	ld.global.f32 	%f9, [%rd86+-28];
	cvt.f64.f32 	%fd2, %f9;
	st.local.f64 	[%rd3], %fd2;
	{ // callseq 1, 0
	.param .b64 param0;
	st.param.b64 	[param0], %rd16;
	.param .b64 param1;
	st.param.b64 	[param1], %rd17;
	.param .b32 retval0;
	call.uni (retval0), 
	vprintf, 
	(
	param0, 
	param1
	);
	ld.param.b32 	%r41, [retval0];
	} // callseq 1
	ld.global.f32 	%f10, [%rd86+-24];
	cvt.f64.f32 	%fd3, %f10;
	st.local.f64 	[%rd3], %fd3;
	{ // callseq 2, 0
	.param .b64 param0;
	st.param.b64 	[param0], %rd16;
	.param .b64 param1;
	st.param.b64 	[param1], %rd17;
	.param .b32 retval0;
	call.uni (retval0), 
	vprintf, 
	(
	param0, 
	param1
	);
	ld.param.b32 	%r43, [retval0];
	} // callseq 2
	ld.global.f32 	%f11, [%rd86+-20];
	cvt.f64.f32 	%fd4, %f11;
	st.local.f64 	[%rd3], %fd4;
	{ // callseq 3, 0
	.param .b64 param0;
	st.param.b64 	[param0], %rd16;
	.param .b64 param1;
	st.param.b64 	[param1], %rd17;
	.param .b32 retval0;
	call.uni (retval0), 
	vprintf, 
	(
	param0, 
	param1
	);
	ld.param.b32 	%r45, [retval0];
	} // callseq 3
	ld.global.f32 	%f12, [%rd86+-16];
	cvt.f64.f32 	%fd5, %f12;
	st.local.f64 	[%rd3], %fd5;
	{ // callseq 4, 0
	.param .b64 param0;
	st.param.b64 	[param0], %rd16;
	.param .b64 param1;
	st.param.b64 	[param1], %rd17;
	.param .b32 retval0;
	call.uni (retval0), 
	vprintf, 
	(
	param0, 
	param1
	);
	ld.param.b32 	%r47, [retval0];
	} // callseq 4
	ld.global.f32 	%f13, [%rd86+-12];
	cvt.f64.f32 	%fd6, %f13;
	st.local.f64 	[%rd3], %fd6;
	{ // callseq 5, 0
	.param .b64 param0;
	st.param.b64 	[param0], %rd16;
	.param .b64 param1;
	st.param.b64 	[param1], %rd17;
	.param .b32 retval0;
	call.uni (retval0), 
	vprintf, 
	(
	param0, 
	param1
	);
	ld.param.b32 	%r49, [retval0];
	} // callseq 5
	ld.global.f32 	%f14, [%rd86+-8];
	cvt.f64.f32 	%fd7, %f14;
	st.local.f64 	[%rd3], %fd7;
	{ // callseq 6, 0
	.param .b64 param0;
	st.param.b64 	[param0], %rd16;
	.param .b64 param1;
	st.param.b64 	[param1], %rd17;
	.param .b32 retval0;
	call.uni (retval0), 
	vprintf, 
	(
	param0, 
	param1
	);
	ld.param.b32 	%r51, [retval0];
	} // callseq 6
	ld.global.f32 	%f15, [%rd86+-4];
	cvt.f64.f32 	%fd8, %f15;
	st.local.f64 	[%rd3], %fd8;
	{ // callseq 7, 0
	.param .b64 param0;
	st.param.b64 	[param0], %rd16;
	.param .b64 param1;
	st.param.b64 	[param1], %rd17;
	.param .b32 retval0;
	call.uni (retval0), 
	vprintf, 
	(
	param0, 
	param1
	);
	ld.param.b32 	%r53, [retval0];
	} // callseq 7
	ld.global.f32 	%f16, [%rd86];
	cvt.f64.f32 	%fd9, %f16;
	st.local.f64 	[%rd3], %fd9;
	{ // callseq 8, 0
	.param .b64 param0;
	st.param.b64 	[param0], %rd16;
	.param .b64 param1;
	st.param.b64 	[param1], %rd17;
	.param .b32 retval0;
	call.uni (retval0), 
	vprintf, 
	(
	param0, 
	param1
	);
	ld.param.b32 	%r55, [retval0];
	} // callseq 8
	ld.global.f32 	%f17, [%rd86+4];
	cvt.f64.f32 	%fd10, %f17;
	st.local.f64 	[%rd3], %fd10;
	{ // callseq 9, 0
	.param .b64 param0;
	st.param.b64 	[param0], %rd16;
	.param .b64 param1;
	st.param.b64 	[param1], %rd17;
	.param .b32 retval0;
	call.uni (retval0), 
	vprintf, 
	(
	param0, 
	param1
	);
	ld.param.b32 	%r57, [retval0];
	} // callseq 9
	ld.global.f32 	%f18, [%rd86+8];
	cvt.f64.f32 	%fd11, %f18;
	st.local.f64 	[%rd3], %fd11;
	{ // callseq 10, 0
	.param .b64 param0;
	st.param.b64 	[param0], %rd16;
	.param .b64 param1;
	st.param.b64 	[param1], %rd17;
	.param .b32 retval0;
	call.uni (retval0), 
	vprintf, 
	(
	param0, 
	param1
	);
	ld.param.b32 	%r59, [retval0];
	} // callseq 10
	ld.global.f32 	%f19, [%rd86+12];
	cvt.f64.f32 	%fd12, %f19;
	st.local.f64 	[%rd3], %fd12;
	{ // callseq 11, 0
	.param .b64 param0;
	st.param.b64 	[param0], %rd16;
	.param .b64 param1;
	st.param.b64 	[param1], %rd17;
	.param .b32 retval0;
	call.uni (retval0), 
	vprintf, 
	(
	param0, 
	param1
	);
	ld.param.b32 	%r61, [retval0];
	} // callseq 11
	ld.global.f32 	%f20, [%rd86+16];
	cvt.f64.f32 	%fd13, %f20;
	st.local.f64 	[%rd3], %fd13;
	{ // callseq 12, 0
	.param .b64 param0;
	st.param.b64 	[param0], %rd16;
	.param .b64 param1;
	st.param.b64 	[param1], %rd17;
	.param .b32 retval0;
	call.uni (retval0), 
	vprintf, 
	(
	param0, 
	param1
	);
	ld.param.b32 	%r63, [retval0];
	} // callseq 12
	ld.global.f32 	%f21, [%rd86+20];
	cvt.f64.f32 	%fd14, %f21;
	st.local.f64 	[%rd3], %fd14;
	{ // callseq 13, 0
	.param .b64 param0;
	st.param.b64 	[param0], %rd16;
	.param .b64 param1;
	st.param.b64 	[param1], %rd17;
	.param .b32 retval0;
	call.uni (retval0), 
	vprintf, 
	(
	param0, 
	param1
	);
	ld.param.b32 	%r65, [retval0];
	} // callseq 13
	ld.global.f32 	%f22, [%rd86+24];
	cvt.f64.f32 	%fd15, %f22;
	st.local.f64 	[%rd3], %fd15;
	{ // callseq 14, 0
	.param .b64 param0;
	st.param.b64 	[param0], %rd16;
	.param .b64 param1;
	st.param.b64 	[param1], %rd17;
	.param .b32 retval0;
	call.uni (retval0), 
	vprintf, 
	(
	param0, 
	param1
	);
	ld.param.b32 	%r67, [retval0];
	} // callseq 14
	ld.global.f32 	%f23, [%rd86+28];
	cvt.f64.f32 	%fd16, %f23;
	st.local.f64 	[%rd3], %fd16;
	{ // callseq 15, 0
	.param .b64 param0;
	st.param.b64 	[param0], %rd16;
	.param .b64 param1;
	st.param.b64 	[param1], %rd17;
	.param .b32 retval0;
	call.uni (retval0), 
	vprintf, 
	(
	param0, 
	param1
	);
	ld.param.b32 	%r69, [retval0];
	} // callseq 15
	add.s32 	%r158, %r158, 16;
	add.s64 	%rd86, %rd86, 64;
	setp.ne.s32 	%p3, %r158, 0;
	mov.u32 	%r160, %r3;
	@%p3 bra 	$L__BB0_4;
$L__BB0_5:
	setp.eq.s32 	%p4, %r1, 0;
	@%p4 bra 	$L__BB0_15;
	add.s32 	%r71, %r1, -1;
	setp.lt.u32 	%p5, %r71, 7;
	@%p5 bra 	$L__BB0_8;
	add.s32 	%r72, %r160, %r7;
	mul.wide.u32 	%rd18, %r72, 4;
	add.s64 	%rd19, %rd2, %rd18;
	ld.global.f32 	%f24, [%rd19];
	cvt.f64.f32 	%fd17, %f24;
	st.local.f64 	[%rd3], %fd17;
	mov.u64 	%rd20, $str;
	cvta.global.u64 	%rd21, %rd20;
	add.u64 	%rd22, %SP, 0;
	{ // callseq 16, 0
	.param .b64 param0;
	st.param.b64 	[param0], %rd21;
	.param .b64 param1;
	st.param.b64 	[param1], %rd22;
	.param .b32 retval0;
	call.uni (retval0), 
	vprintf, 
	(
	param0, 
	param1
	);
	ld.param.b32 	%r73, [retval0];
	} // callseq 16
	cvt.u64.u32 	%rd23, %r7;
	cvt.u64.u32 	%rd24, %r160;
	add.s64 	%rd25, %rd24, %rd23;
	shl.b64 	%rd26, %rd25, 2;
	add.s64 	%rd27, %rd2, %rd26;
	ld.global.f32 	%f25, [%rd27+4];
	cvt.f64.f32 	%fd18, %f25;
	st.local.f64 	[%rd3], %fd18;
	{ // callseq 17, 0
	.param .b64 param0;
	st.param.b64 	[param0], %rd21;
	.param .b64 param1;
	st.param.b64 	[param1], %rd22;
	.param .b32 retval0;
	call.uni (retval0), 
	vprintf, 
	(
	param0, 
	param1
	);
	ld.param.b32 	%r75, [retval0];
	} // callseq 17
	ld.global.f32 	%f26, [%rd27+8];
	cvt.f64.f32 	%fd19, %f26;
	st.local.f64 	[%rd3], %fd19;
	{ // callseq 18, 0
	.param .b64 param0;
	st.param.b64 	[param0], %rd21;
	.param .b64 param1;
	st.param.b64 	[param1], %rd22;
	.param .b32 retval0;
	call.uni (retval0), 
	vprintf, 
	(
	param0, 
	param1
	);
	ld.param.b32 	%r77, [retval0];
	} // callseq 18
	ld.global.f32 	%f27, [%rd27+12];
	cvt.f64.f32 	%fd20, %f27;
	st.local.f64 	[%rd3], %fd20;
	{ // callseq 19, 0
	.param .b64 param0;
	st.param.b64 	[param0], %rd21;
	.param .b64 param1;
	st.param.b64 	[param1], %rd22;
	.param .b32 retval0;
	call.uni (retval0), 
	vprintf, 
	(
	param0, 
	param1
	);
	ld.param.b32 	%r79, [retval0];
	} // callseq 19
	ld.global.f32 	%f28, [%rd27+16];
	cvt.f64.f32 	%fd21, %f28;
	st.local.f64 	[%rd3], %fd21;
	{ // callseq 20, 0
	.param .b64 param0;
	st.param.b64 	[param0], %rd21;
	.param .b64 param1;
	st.param.b64 	[param1], %rd22;
	.param .b32 retval0;
	call.uni (retval0), 
	vprintf, 
	(
	param0, 
	param1
	);
	ld.param.b32 	%r81, [retval0];
	} // callseq 20
	ld.global.f32 	%f29, [%rd27+20];
	cvt.f64.f32 	%fd22, %f29;
	st.local.f64 	[%rd3], %fd22;
	{ // callseq 21, 0
	.param .b64 param0;
	st.param.b64 	[param0], %rd21;
	.param .b64 param1;
	st.param.b64 	[param1], %rd22;
	.param .b32 retval0;
	call.uni (retval0), 
	vprintf, 
	(
	param0, 
	param1
	);
	ld.param.b32 	%r83, [retval0];
	} // callseq 21
	ld.global.f32 	%f30, [%rd27+24];
	cvt.f64.f32 	%fd23, %f30;
	st.local.f64 	[%rd3], %fd23;
	{ // callseq 22, 0
	.param .b64 param0;
	st.param.b64 	[param0], %rd21;
	.param .b64 param1;
	st.param.b64 	[param1], %rd22;
	.param .b32 retval0;
	call.uni (retval0), 
	vprintf, 
	(
	param0, 
	param1
	);
	ld.param.b32 	%r85, [retval0];
	} // callseq 22
	ld.global.f32 	%f31, [%rd27+28];
	cvt.f64.f32 	%fd24, %f31;
	st.local.f64 	[%rd3], %fd24;
	{ // callseq 23, 0
	.param .b64 param0;
	st.param.b64 	[param0], %rd21;
	.param .b64 param1;
	st.param.b64 	[param1], %rd22;
	.param .b32 retval0;
	call.uni (retval0), 
	vprintf, 
	(
	param0, 
	param1
	);
	ld.param.b32 	%r87, [retval0];
	} // callseq 23
	add.s32 	%r160, %r160, 8;
$L__BB0_8:
	setp.eq.s32 	%p6, %r2, 0;
	@%p6 bra 	$L__BB0_15;
	add.s32 	%r89, %r2, -1;
	setp.lt.u32 	%p7, %r89, 3;
	@%p7 bra 	$L__BB0_11;
	add.s32 	%r90, %r160, %r7;
	mul.wide.u32 	%rd28, %r90, 4;
	add.s64 	%rd29, %rd2, %rd28;
	ld.global.f32 	%f32, [%rd29];
	cvt.f64.f32 	%fd25, %f32;
	st.local.f64 	[%rd3], %fd25;
	mov.u64 	%rd30, $str;
	cvta.global.u64 	%rd31, %rd30;
	add.u64 	%rd32, %SP, 0;
	{ // callseq 24, 0
	.param .b64 param0;
	st.param.b64 	[param0], %rd31;
	.param .b64 param1;
	st.param.b64 	[param1], %rd32;
	.param .b32 retval0;
	call.uni (retval0), 
	vprintf, 
	(
	param0, 
	param1
	);
	ld.param.b32 	%r91, [retval0];
	} // callseq 24
	cvt.u64.u32 	%rd33, %r7;
	cvt.u64.u32 	%rd34, %r160;
	add.s64 	%rd35, %rd34, %rd33;
	shl.b64 	%rd36, %rd35, 2;
	add.s64 	%rd37, %rd2, %rd36;
	ld.global.f32 	%f33, [%rd37+4];
	cvt.f64.f32 	%fd26, %f33;
	st.local.f64 	[%rd3], %fd26;
	{ // callseq 25, 0
	.param .b64 param0;
	st.param.b64 	[param0], %rd31;
	.param .b64 param1;
	st.param.b64 	[param1], %rd32;
	.param .b32 retval0;
	call.uni (retval0), 
	vprintf, 
	(
	param0, 
	param1
	);
	ld.param.b32 	%r93, [retval0];
	} // callseq 25
	ld.global.f32 	%f34, [%rd37+8];
	cvt.f64.f32 	%fd27, %f34;
	st.local.f64 	[%rd3], %fd27;
	{ // callseq 26, 0
	.param .b64 param0;
	st.param.b64 	[param0], %rd31;
	.param .b64 param1;
	st.param.b64 	[param1], %rd32;
	.param .b32 retval0;
	call.uni (retval0), 
	vprintf, 
	(
	param0, 
	param1
	);
	ld.param.b32 	%r95, [retval0];
	} // callseq 26
	ld.global.f32 	%f35, [%rd37+12];
	cvt.f64.f32 	%fd28, %f35;
	st.local.f64 	[%rd3], %fd28;
	{ // callseq 27, 0
	.param .b64 param0;
	st.param.b64 	[param0], %rd31;
	.param .b64 param1;
	st.param.b64 	[param1], %rd32;
	.param .b32 retval0;
	call.uni (retval0), 
	vprintf, 
	(
	param0, 
	param1
	);
	ld.param.b32 	%r97, [retval0];
	} // callseq 27
	add.s32 	%r160, %r160, 4;
$L__BB0_11:
	setp.eq.s32 	%p8, %r4, 0;
	@%p8 bra 	$L__BB0_15;
	setp.eq.s32 	%p9, %r4, 1;
	add.s32 	%r99, %r160, %r7;
	mul.wide.u32 	%rd38, %r99, 4;
	add.s64 	%rd39, %rd2, %rd38;
	ld.global.f32 	%f36, [%rd39];
	cvt.f64.f32 	%fd29, %f36;
	st.local.f64 	[%rd3], %fd29;
	cvta.global.u64 	%rd41, %rd40;
	{ // callseq 28, 0
	.param .b64 param0;
	st.param.b64 	[param0], %rd41;
	.param .b64 param1;
	st.param.b64 	[param1], %rd12;
	.param .b32 retval0;
	call.uni (retval0), 
	vprintf, 
	(
	param0, 
	param1
	);
	ld.param.b32 	%r100, [retval0];
	} // callseq 28
	@%p9 bra 	$L__BB0_15;
	setp.eq.s32 	%p10, %r4, 2;
	cvt.u64.u32 	%rd43, %r7;
	cvt.u64.u32 	%rd44, %r160;
	add.s64 	%rd45, %rd44, %rd43;
	shl.b64 	%rd46, %rd45, 2;
	add.s64 	%rd7, %rd2, %rd46;
	ld.global.f32 	%f37, [%rd7+4];
	cvt.f64.f32 	%fd30, %f37;
	st.local.f64 	[%rd3], %fd30;
	mov.u64 	%rd47, $str;
	cvta.global.u64 	%rd48, %rd47;
	add.u64 	%rd49, %SP, 0;
	{ // callseq 29, 0
	.param .b64 param0;
	st.param.b64 	[param0], %rd48;
	.param .b64 param1;
	st.param.b64 	[param1], %rd49;
	.param .b32 retval0;
	call.uni (retval0), 
	vprintf, 
	(
	param0, 
	param1
	);
	ld.param.b32 	%r102, [retval0];
	} // callseq 29
	@%p10 bra 	$L__BB0_15;
	ld.global.f32 	%f38, [%rd7+8];
	cvt.f64.f32 	%fd31, %f38;
	st.local.f64 	[%rd3], %fd31;
	cvta.global.u64 	%rd51, %rd47;
	{ // callseq 30, 0
	.param .b64 param0;
	st.param.b64 	[param0], %rd51;
	.param .b64 param1;
	st.param.b64 	[param1], %rd49;
	.param .b32 retval0;
	call.uni (retval0), 
	vprintf, 
	(
	param0, 
	param1
	);
	ld.param.b32 	%r104, [retval0];
	} // callseq 30
$L__BB0_15:
	cvta.global.u64 	%rd54, %rd53;
	{ // callseq 31, 0
	.param .b64 param0;
	st.param.b64 	[param0], %rd54;
	.param .b64 param1;
	st.param.b64 	[param1], 0;
	.param .b32 retval0;
	call.uni (retval0), 
	vprintf, 
	(
	param0, 
	param1
	);
	ld.param.b32 	%r106, [retval0];
	} // callseq 31
	add.s32 	%r157, %r157, 1;
	setp.ne.s32 	%p11, %r157, %r34;
	@%p11 bra 	$L__BB0_2;
$L__BB0_16:
	setp.lt.s32 	%p12, %r36, 0;
	@%p12 bra 	$L__BB0_25;
	ld.param.u64 	%rd85, [_Z17convolutionRowGPUPfS_S_iii_param_0];
	mov.u32 	%r108, %tid.x;
	mov.u32 	%r109, %ntid.x;
	mov.u32 	%r110, %ctaid.x;
	mad.lo.s32 	%r111, %r110, %r109, %r108;
	mov.u32 	%r112, %tid.y;
	mov.u32 	%r113, %ntid.y;
	mov.u32 	%r114, %ctaid.y;
	mad.lo.s32 	%r115, %r114, %r113, %r112;
	neg.s32 	%r166, %r36;
	mad.lo.s32 	%r17, %r35, %r115, %r111;
	mad.lo.s32 	%r116, %r34, %r115, %r111;
	cvta.to.global.u64 	%rd55, %rd85;
	mul.wide.s32 	%rd56, %r116, 4;
	add.s64 	%rd8, %rd55, %rd56;
	setp.lt.u32 	%p13, %r36, 4;
	mov.f32 	%f84, 0f00000000;
	@%p13 bra 	$L__BB0_20;
	shl.b32 	%r163, %r36, 1;
	and.b32  	%r117, %r163, -8;
	neg.s32 	%r164, %r117;
	sub.s32 	%r162, %r17, %r36;
	mov.f32 	%f84, 0f00000000;
	mov.u64 	%rd61, $str$2;
	add.u64 	%rd63, %SP, 0;
$L__BB0_19:
	.pragma "nounroll";
	mul.wide.s32 	%rd57, %r162, 4;
	add.s64 	%rd58, %rd2, %rd57;
	ld.global.f32 	%f41, [%rd58];
	mul.wide.s32 	%rd59, %r163, 4;
	add.s64 	%rd60, %rd1, %rd59;
	ld.global.f32 	%f42, [%rd60];
	fma.rn.f32 	%f43, %f41, %f42, %f84;
	st.global.f32 	[%rd8], %f43;
	cvt.f64.f32 	%fd32, %f43;
	st.local.f64 	[%rd3], %fd32;
	cvta.global.u64 	%rd62, %rd61;
	{ // callseq 32, 0
	.param .b64 param0;
	st.param.b64 	[param0], %rd62;
	.param .b64 param1;
	st.param.b64 	[param1], %rd63;
	.param .b32 retval0;
	call.uni (retval0), 
	vprintf, 
	(
	param0, 
	param1
	);
	ld.param.b32 	%r118, [retval0];
	} // callseq 32
	ld.global.f32 	%f44, [%rd58+4];
	ld.global.f32 	%f45, [%rd60+-4];
	fma.rn.f32 	%f46, %f44, %f45, %f43;
	st.global.f32 	[%rd8], %f46;
	cvt.f64.f32 	%fd33, %f46;
	st.local.f64 	[%rd3], %fd33;
	{ // callseq 33, 0
	.param .b64 param0;
	st.param.b64 	[param0], %rd62;
	.param .b64 param1;
	st.param.b64 	[param1], %rd63;
	.param .b32 retval0;
	call.uni (retval0), 
	vprintf, 
	(
	param0, 
	param1
	);
	ld.param.b32 	%r120, [retval0];
	} // callseq 33
	ld.global.f32 	%f47, [%rd58+8];
	ld.global.f32 	%f48, [%rd60+-8];
	fma.rn.f32 	%f49, %f47, %f48, %f46;
	st.global.f32 	[%rd8], %f49;
	cvt.f64.f32 	%fd34, %f49;
	st.local.f64 	[%rd3], %fd34;
	{ // callseq 34, 0
	.param .b64 param0;
	st.param.b64 	[param0], %rd62;
	.param .b64 param1;
	st.param.b64 	[param1], %rd63;
	.param .b32 retval0;
	call.uni (retval0), 
	vprintf, 
	(
	param0, 
	param1
	);
	ld.param.b32 	%r122, [retval0];
	} // callseq 34
	ld.global.f32 	%f50, [%rd58+12];
	ld.global.f32 	%f51, [%rd60+-12];
	fma.rn.f32 	%f52, %f50, %f51, %f49;
	st.global.f32 	[%rd8], %f52;
	cvt.f64.f32 	%fd35, %f52;
	st.local.f64 	[%rd3], %fd35;
	{ // callseq 35, 0
	.param .b64 param0;
	st.param.b64 	[param0], %rd62;
	.param .b64 param1;
	st.param.b64 	[param1], %rd63;
	.param .b32 retval0;
	call.uni (retval0), 
	vprintf, 
	(
	param0, 
	param1
	);
	ld.param.b32 	%r124, [retval0];
	} // callseq 35
	ld.global.f32 	%f53, [%rd58+16];
	ld.global.f32 	%f54, [%rd60+-16];
	fma.rn.f32 	%f55, %f53, %f54, %f52;
	st.global.f32 	[%rd8], %f55;
	cvt.f64.f32 	%fd36, %f55;
	st.local.f64 	[%rd3], %fd36;
	{ // callseq 36, 0
	.param .b64 param0;
	st.param.b64 	[param0], %rd62;
	.param .b64 param1;
	st.param.b64 	[param1], %rd63;
	.param .b32 retval0;
	call.uni (retval0), 
	vprintf, 
	(
	param0, 
	param1
	);
	ld.param.b32 	%r126, [retval0];
	} // callseq 36
	ld.global.f32 	%f56, [%rd58+20];
	ld.global.f32 	%f57, [%rd60+-20];
	fma.rn.f32 	%f58, %f56, %f57, %f55;
	st.global.f32 	[%rd8], %f58;
	cvt.f64.f32 	%fd37, %f58;
	st.local.f64 	[%rd3], %fd37;
	{ // callseq 37, 0
	.param .b64 param0;
	st.param.b64 	[param0], %rd62;
	.param .b64 param1;
	st.param.b64 	[param1], %rd63;
	.param .b32 retval0;
	call.uni (retval0), 
	vprintf, 
	(
	param0, 
	param1
	);
	ld.param.b32 	%r128, [retval0];
	} // callseq 37
	ld.global.f32 	%f59, [%rd58+24];
	ld.global.f32 	%f60, [%rd60+-24];
	fma.rn.f32 	%f61, %f59, %f60, %f58;
	st.global.f32 	[%rd8], %f61;
	cvt.f64.f32 	%fd38, %f61;
	st.local.f64 	[%rd3], %fd38;
	{ // callseq 38, 0
	.param .b64 param0;
	st.param.b64 	[param0], %rd62;
	.param .b64 param1;
	st.param.b64 	[param1], %rd63;
	.param .b32 retval0;
	call.uni (retval0), 
	vprintf, 
	(
	param0, 
	param1
	);
	ld.param.b32 	%r130, [retval0];
	} // callseq 38
	ld.global.f32 	%f62, [%rd58+28];
	ld.global.f32 	%f63, [%rd60+-28];
	fma.rn.f32 	%f84, %f62, %f63, %f61;
	st.global.f32 	[%rd8], %f84;
	cvt.f64.f32 	%fd39, %f84;
	st.local.f64 	[%rd3], %fd39;
	{ // callseq 39, 0
	.param .b64 param0;
	st.param.b64 	[param0], %rd62;
	.param .b64 param1;
	st.param.b64 	[param1], %rd63;
	.param .b32 retval0;
	call.uni (retval0), 
	vprintf, 
	(
	param0, 
	param1
	);
	ld.param.b32 	%r132, [retval0];
	} // callseq 39
	add.s32 	%r166, %r166, 8;
	add.s32 	%r164, %r164, 8;
	add.s32 	%r163, %r163, -8;
	add.s32 	%r162, %r162, 8;
	setp.ne.s32 	%p14, %r164, 0;
	@%p14 bra 	$L__BB0_19;
$L__BB0_20:
	shl.b32 	%r134, %r36, 1;
	and.b32  	%r135, %r134, 6;
	setp.lt.u32 	%p15, %r135, 3;
	@%p15 bra 	$L__BB0_22;
	add.s32 	%r136, %r17, %r166;
	mul.wide.s32 	%rd64, %r136, 4;
	add.s64 	%rd65, %rd2, %rd64;
	ld.global.f32 	%f64, [%rd65];
	sub.s32 	%r137, %r36, %r166;
	mul.wide.s32 	%rd66, %r137, 4;
	add.s64 	%rd67, %rd1, %rd66;
	ld.global.f32 	%f65, [%rd67];
	fma.rn.f32 	%f66, %f64, %f65, %f84;
	st.global.f32 	[%rd8], %f66;
	cvt.f64.f32 	%fd40, %f66;
	st.local.f64 	[%rd3], %fd40;
	mov.u64 	%rd68, $str$2;
	cvta.global.u64 	%rd69, %rd68;
	add.u64 	%rd70, %SP, 0;
	{ // callseq 40, 0
	.param .b64 param0;
	st.param.b64 	[param0], %rd69;
	.param .b64 param1;
	st.param.b64 	[param1], %rd70;
	.param .b32 retval0;
	call.uni (retval0), 
	vprintf, 
	(
	param0, 
	param1
	);
	ld.param.b32 	%r138, [retval0];
	} // callseq 40
	ld.global.f32 	%f67, [%rd65+4];
	ld.global.f32 	%f68, [%rd67+-4];
	fma.rn.f32 	%f69, %f67, %f68, %f66;
	st.global.f32 	[%rd8], %f69;
	cvt.f64.f32 	%fd41, %f69;
	st.local.f64 	[%rd3], %fd41;
	{ // callseq 41, 0
	.param .b64 param0;
	st.param.b64 	[param0], %rd69;
	.param .b64 param1;
	st.param.b64 	[param1], %rd70;
	.param .b32 retval0;
	call.uni (retval0), 
	vprintf, 
	(
	param0, 
	param1
	);
	ld.param.b32 	%r140, [retval0];
	} // callseq 41
	ld.global.f32 	%f70, [%rd65+8];
	ld.global.f32 	%f71, [%rd67+-8];
	fma.rn.f32 	%f72, %f70, %f71, %f69;
	st.global.f32 	[%rd8], %f72;
	cvt.f64.f32 	%fd42, %f72;
	st.local.f64 	[%rd3], %fd42;
	{ // callseq 42, 0
	.param .b64 param0;
	st.param.b64 	[param0], %rd69;
	.param .b64 param1;
	st.param.b64 	[param1], %rd70;
	.param .b32 retval0;
	call.uni (retval0), 
	vprintf, 
	(
	param0, 
	param1
	);
	ld.param.b32 	%r142, [retval0];
	} // callseq 42
	ld.global.f32 	%f73, [%rd65+12];
	ld.global.f32 	%f74, [%rd67+-12];
	fma.rn.f32 	%f84, %f73, %f74, %f72;
	st.global.f32 	[%rd8], %f84;
	cvt.f64.f32 	%fd43, %f84;
	st.local.f64 	[%rd3], %fd43;
	{ // callseq 43, 0
	.param .b64 param0;
	st.param.b64 	[param0], %rd69;
	.param .b64 param1;
	st.param.b64 	[param1], %rd70;
	.param .b32 retval0;
	call.uni (retval0), 
	vprintf, 
	(
	param0, 
	param1
	);
	ld.param.b32 	%r144, [retval0];
	} // callseq 43
	add.s32 	%r166, %r166, 4;
$L__BB0_22:
	and.b32  	%r146, %r36, 1;
	setp.eq.b32 	%p16, %r146, 1;
	not.pred 	%p17, %p16;
	@%p17 bra 	$L__BB0_24;
	add.s32 	%r147, %r17, %r166;
	mul.wide.s32 	%rd71, %r147, 4;
	add.s64 	%rd72, %rd2, %rd71;
	ld.global.f32 	%f75, [%rd72];
	sub.s32 	%r148, %r36, %r166;
	mul.wide.s32 	%rd73, %r148, 4;
	add.s64 	%rd74, %rd1, %rd73;
	ld.global.f32 	%f76, [%rd74];
	fma.rn.f32 	%f77, %f75, %f76, %f84;
	st.global.f32 	[%rd8], %f77;
	cvt.f64.f32 	%fd44, %f77;
	st.local.f64 	[%rd3], %fd44;
	mov.u64 	%rd75, $str$2;
	cvta.global.u64 	%rd76, %rd75;
	add.u64 	%rd77, %SP, 0;
	{ // callseq 44, 0
	.param .b64 param0;
	st.param.b64 	[param0], %rd76;
	.param .b64 param1;
	st.param.b64 	[param1], %rd77;
	.param .b32 retval0;
	call.uni (retval0), 
	vprintf, 
	(
	param0, 
	param1
	);
	ld.param.b32 	%r149, [retval0];
	} // callseq 44
	ld.global.f32 	%f78, [%rd72+4];
	ld.global.f32 	%f79, [%rd74+-4];
	fma.rn.f32 	%f84, %f78, %f79, %f77;
	st.global.f32 	[%rd8], %f84;
	cvt.f64.f32 	%fd45, %f84;
	st.local.f64 	[%rd3], %fd45;
	{ // callseq 45, 0
	.param .b64 param0;
	st.param.b64 	[param0], %rd76;
	.param .b64 param1;
	st.param.b64 	[param1], %rd77;
	.param .b32 retval0;
	call.uni (retval0), 
	vprintf, 
	(
	param0, 
	param1
	);
	ld.param.b32 	%r151, [retval0];
	} // callseq 45
	add.s32 	%r166, %r166, 2;
$L__BB0_24:
	add.s32 	%r153, %r17, %r166;
	mul.wide.s32 	%rd78, %r153, 4;
	add.s64 	%rd79, %rd2, %rd78;
	ld.global.f32 	%f80, [%rd79];
	sub.s32 	%r154, %r36, %r166;
	mul.wide.s32 	%rd80, %r154, 4;
	add.s64 	%rd81, %rd1, %rd80;
	ld.global.f32 	%f81, [%rd81];
	fma.rn.f32 	%f82, %f80, %f81, %f84;
	st.global.f32 	[%rd8], %f82;
	cvt.f64.f32 	%fd46, %f82;
	st.local.f64 	[%rd3], %fd46;
	mov.u64 	%rd82, $str$2;
	cvta.global.u64 	%rd83, %rd82;
	add.u64 	%rd84, %SP, 0;
	{ // callseq 46, 0
	.param .b64 param0;
	st.param.b64 	[param0], %rd83;
	.param .b64 param1;
	st.param.b64 	[param1], %rd84;
	.param .b32 retval0;
	call.uni (retval0), 
	vprintf, 
	(
	param0, 
	param1
	);
	ld.param.b32 	%r155, [retval0];
	} // callseq 46
$L__BB0_25:
	ret;

}
	// .globl	_Z20convolutionColumnGPUPfS_S_iii
.visible .entry _Z20convolutionColumnGPUPfS_S_iii(
	.param .u64 .ptr .align 1 _Z20convolutionColumnGPUPfS_S_iii_param_0,
	.param .u64 .ptr .align 1 _Z20convolutionColumnGPUPfS_S_iii_param_1,
	.param .u64 .ptr .align 1 _Z20convolutionColumnGPUPfS_S_iii_param_2,
	.param .u32 _Z20convolutionColumnGPUPfS_S_iii_param_3,
	.param .u32 _Z20convolutionColumnGPUPfS_S_iii_param_4,
	.param .u32 _Z20convolutionColumnGPUPfS_S_iii_param_5
)
{
	.reg .pred 	%p<7>;
	.reg .b32 	%r<51>;
	.reg .b32 	%f<56>;
	.reg .b64 	%rd<39>;

	ld.param.u64 	%rd4, [_Z20convolutionColumnGPUPfS_S_iii_param_0];
	ld.param.u64 	%rd5, [_Z20convolutionColumnGPUPfS_S_iii_param_1];
	ld.param.u64 	%rd6, [_Z20convolutionColumnGPUPfS_S_iii_param_2];
	ld.param.u32 	%r21, [_Z20convolutionColumnGPUPfS_S_iii_param_3];
	ld.param.u32 	%r22, [_Z20convolutionColumnGPUPfS_S_iii_param_5];
	cvta.to.global.u64 	%rd1, %rd6;
	cvta.to.global.u64 	%rd2, %rd5;
	mov.u32 	%r23, %ctaid.x;
	mov.u32 	%r24, %ntid.x;
	mov.u32 	%r25, %tid.x;
	mad.lo.s32 	%r1, %r23, %r24, %r25;
	mov.u32 	%r26, %ctaid.y;
	mov.u32 	%r27, %ntid.y;
	mov.u32 	%r28, %tid.y;
	mad.lo.s32 	%r2, %r26, %r27, %r28;
	setp.lt.s32 	%p1, %r22, 0;
	@%p1 bra 	$L__BB1_9;
	cvta.to.global.u64 	%rd7, %rd4;
	neg.s32 	%r48, %r22;
	mad.lo.s32 	%r29, %r21, %r2, %r1;
	mul.wide.s32 	%rd8, %r29, 4;
	add.s64 	%rd3, %rd7, %rd8;
	setp.lt.u32 	%p2, %r22, 4;
	mov.f32 	%f53, 0f00000000;
	@%p2 bra 	$L__BB1_4;
	shl.b32 	%r45, %r22, 1;
	and.b32  	%r30, %r45, -8;
	neg.s32 	%r46, %r30;
	sub.s32 	%r31, %r2, %r22;
	mad.lo.s32 	%r44, %r21, %r31, %r1;
	shl.b32 	%r7, %r21, 3;
	mov.f32 	%f53, 0f00000000;
	mul.wide.s32 	%rd13, %r21, 4;
$L__BB1_3:
	.pragma "nounroll";
	mul.wide.s32 	%rd9, %r44, 4;
	add.s64 	%rd10, %rd2, %rd9;
	ld.global.f32 	%f10, [%rd10];
	mul.wide.s32 	%rd11, %r45, 4;
	add.s64 	%rd12, %rd1, %rd11;
	ld.global.f32 	%f11, [%rd12];
	fma.rn.f32 	%f12, %f10, %f11, %f53;
	st.global.f32 	[%rd3], %f12;
	add.s64 	%rd14, %rd10, %rd13;
	ld.global.f32 	%f13, [%rd14];
	ld.global.f32 	%f14, [%rd12+-4];
	fma.rn.f32 	%f15, %f13, %f14, %f12;
	st.global.f32 	[%rd3], %f15;
	add.s64 	%rd15, %rd14, %rd13;
	ld.global.f32 	%f16, [%rd15];
	ld.global.f32 	%f17, [%rd12+-8];
	fma.rn.f32 	%f18, %f16, %f17, %f15;
	st.global.f32 	[%rd3], %f18;
	add.s64 	%rd16, %rd15, %rd13;
	ld.global.f32 	%f19, [%rd16];
	ld.global.f32 	%f20, [%rd12+-12];
	fma.rn.f32 	%f21, %f19, %f20, %f18;
	st.global.f32 	[%rd3], %f21;
	add.s64 	%rd17, %rd16, %rd13;
	ld.global.f32 	%f22, [%rd17];
	ld.global.f32 	%f23, [%rd12+-16];
	fma.rn.f32 	%f24, %f22, %f23, %f21;
	st.global.f32 	[%rd3], %f24;
	add.s64 	%rd18, %rd17, %rd13;
	ld.global.f32 	%f25, [%rd18];
	ld.global.f32 	%f26, [%rd12+-20];
	fma.rn.f32 	%f27, %f25, %f26, %f24;
	st.global.f32 	[%rd3], %f27;
	add.s64 	%rd19, %rd18, %rd13;
	ld.global.f32 	%f28, [%rd19];
	ld.global.f32 	%f29, [%rd12+-24];
	fma.rn.f32 	%f30, %f28, %f29, %f27;
	st.global.f32 	[%rd3], %f30;
	add.s64 	%rd20, %rd19, %rd13;
	ld.global.f32 	%f31, [%rd20];
	ld.global.f32 	%f32, [%rd12+-28];
	fma.rn.f32 	%f53, %f31, %f32, %f30;
	st.global.f32 	[%rd3], %f53;
	add.s32 	%r48, %r48, 8;
	add.s32 	%r46, %r46, 8;
	add.s32 	%r45, %r45, -8;
	add.s32 	%r44, %r44, %r7;
	setp.ne.s32 	%p3, %r46, 0;
	@%p3 bra 	$L__BB1_3;
$L__BB1_4:
	shl.b32 	%r32, %r22, 1;
	and.b32  	%r33, %r32, 6;
	setp.lt.u32 	%p4, %r33, 3;
	@%p4 bra 	$L__BB1_6;
	add.s32 	%r34, %r48, %r2;
	mad.lo.s32 	%r35, %r34, %r21, %r1;
	mul.wide.s32 	%rd21, %r35, 4;
	add.s64 	%rd22, %rd2, %rd21;
	ld.global.f32 	%f33, [%rd22];
	sub.s32 	%r36, %r22, %r48;
	mul.wide.s32 	%rd23, %r36, 4;
	add.s64 	%rd24, %rd1, %rd23;
	ld.global.f32 	%f34, [%rd24];
	fma.rn.f32 	%f35, %f33, %f34, %f53;
	st.global.f32 	[%rd3], %f35;
	mul.wide.s32 	%rd25, %r21, 4;
	add.s64 	%rd26, %rd22, %rd25;
	ld.global.f32 	%f36, [%rd26];
	ld.global.f32 	%f37, [%rd24+-4];
	fma.rn.f32 	%f38, %f36, %f37, %f35;
	st.global.f32 	[%rd3], %f38;
	add.s64 	%rd27, %rd26, %rd25;
	ld.global.f32 	%f39, [%rd27];
	ld.global.f32 	%f40, [%rd24+-8];
	fma.rn.f32 	%f41, %f39, %f40, %f38;
	st.global.f32 	[%rd3], %f41;
	add.s64 	%rd28, %rd27, %rd25;
	ld.global.f32 	%f42, [%rd28];
	ld.global.f32 	%f43, [%rd24+-12];
	fma.rn.f32 	%f53, %f42, %f43, %f41;
	st.global.f32 	[%rd3], %f53;
	add.s32 	%r48, %r48, 4;
$L__BB1_6:
	and.b32  	%r37, %r22, 1;
	setp.eq.b32 	%p5, %r37, 1;
	not.pred 	%p6, %p5;
	@%p6 bra 	$L__BB1_8;
	add.s32 	%r38, %r48, %r2;
	mad.lo.s32 	%r39, %r38, %r21, %r1;
	mul.wide.s32 	%rd29, %r39, 4;
	add.s64 	%rd30, %rd2, %rd29;
	ld.global.f32 	%f44, [%rd30];
	sub.s32 	%r40, %r22, %r48;
	mul.wide.s32 	%rd31, %r40, 4;
	add.s64 	%rd32, %rd1, %rd31;
	ld.global.f32 	%f45, [%rd32];
	fma.rn.f32 	%f46, %f44, %f45, %f53;
	st.global.f32 	[%rd3], %f46;
	mul.wide.s32 	%rd33, %r21, 4;
	add.s64 	%rd34, %rd30, %rd33;
	ld.global.f32 	%f47, [%rd34];
	ld.global.f32 	%f48, [%rd32+-4];
	fma.rn.f32 	%f53, %f47, %f48, %f46;
	st.global.f32 	[%rd3], %f53;
	add.s32 	%r48, %r48, 2;
$L__BB1_8:
	add.s32 	%r41, %r48, %r2;
	mad.lo.s32 	%r42, %r41, %r21, %r1;
	mul.wide.s32 	%rd35, %r42, 4;
	add.s64 	%rd36, %rd2, %rd35;
	ld.global.f32 	%f49, [%rd36];
	sub.s32 	%r43, %r22, %r48;
	mul.wide.s32 	%rd37, %r43, 4;
	add.s64 	%rd38, %rd1, %rd37;
	ld.global.f32 	%f50, [%rd38];
	fma.rn.f32 	%f51, %f49, %f50, %f53;
	st.global.f32 	[%rd3], %f51;
$L__BB1_9:
	ret;

}


// ===== COMPILED SASS (sm_100) =====

	.target	sm_100

	.elftype	@"ET_EXEC"


//--------------------- .note.nv.tkinfo           --------------------------
	.section	.note.nv.tkinfo,"",@"SHT_NOTE"
	.sectionflags	@"SHF_NOTE_NV_TKINFO"
	.tkinfo
        /*0018*/ 	.word	0x00000002
        /*0030*/ 	.string	""
        /*0030*/ 	.string	"ptxas"
        /*0030*/ 	.string	"Cuda compilation tools, release 13.0, V13.0.88"
        /*0030*/ 	.string	"Build cuda_13.0.r13.0/compiler.36424714_0"
        /*0030*/ 	.string	"-arch sm_100 -m 64 "



//--------------------- .note.nv.cuinfo           --------------------------
	.section	.note.nv.cuinfo,"",@"SHT_NOTE"
	.sectionflags	@"SHF_NOTE_NV_CUINFO"
        /*0018*/ 	.short	0x0002
        /*001a*/ 	.short	0x0064
        /*001c*/ 	.short	0x0082
	.zero		2


//--------------------- .nv.info                  --------------------------
	.section	.nv.info,"",@"SHT_CUDA_INFO"
	.align	4


	//----- nvinfo : EIATTR_REGCOUNT
	.align		4
        /*0000*/ 	.byte	0x04, 0x2f
        /*0002*/ 	.short	(.L_4 - .L_3)
	.align		4
.L_3:
        /*0004*/ 	.word	index@(_Z17convolutionRowGPUPfS_S_iii)
        /*0008*/ 	.word	0x00000023


	//----- nvinfo : EIATTR_FRAME_SIZE
	.align		4
.L_4:
        /*000c*/ 	.byte	0x04, 0x11
        /*000e*/ 	.short	(.L_6 - .L_5)
	.align		4
.L_5:
        /*0010*/ 	.word	index@(_Z17convolutionRowGPUPfS_S_iii)
        /*0014*/ 	.word	0x00000008


	//----- nvinfo : EIATTR_REGCOUNT
	.align		4
.L_6:
        /*0018*/ 	.byte	0x04, 0x2f
        /*001a*/ 	.short	(.L_8 - .L_7)
	.align		4
.L_7:
        /*001c*/ 	.word	index@(_Z20convolutionColumnGPUPfS_S_iii)
        /*0020*/ 	.word	0x00000020


	//----- nvinfo : EIATTR_FRAME_SIZE
	.align		4
.L_8:
        /*0024*/ 	.byte	0x04, 0x11
        /*0026*/ 	.short	(.L_10 - .L_9)
	.align		4
.L_9:
        /*0028*/ 	.word	index@(_Z20convolutionColumnGPUPfS_S_iii)
        /*002c*/ 	.word	0x00000000


	//----- nvinfo : EIATTR_MIN_STACK_SIZE
	.align		4
.L_10:
        /*0030*/ 	.byte	0x04, 0x12
        /*0032*/ 	.short	(.L_12 - .L_11)
	.align		4
.L_11:
        /*0034*/ 	.word	index@(_Z20convolutionColumnGPUPfS_S_iii)
        /*0038*/ 	.word	0x00000000


	//----- nvinfo : EIATTR_MIN_STACK_SIZE
	.align		4
.L_12:
        /*003c*/ 	.byte	0x04, 0x12
        /*003e*/ 	.short	(.L_14 - .L_13)
	.align		4
.L_13:
        /*0040*/ 	.word	index@(_Z17convolutionRowGPUPfS_S_iii)
        /*0044*/ 	.word	0x00000008
.L_14:


//--------------------- .nv.compat                --------------------------
	.section	.nv.compat,"",@"SHT_CUDA_COMPAT_INFO"
	.align	4
        /*0000*/ 	.byte	0x02, 0x09, 0x00, 0x00, 0x02, 0x02, 0x01, 0x00, 0x02, 0x05, 0x05, 0x00, 0x03, 0x07, 0x01, 0x01
        /*0010*/ 	.byte	0x02, 0x03, 0x00, 0x00, 0x02, 0x06, 0x01, 0x00, 0x04, 0x0b, 0x08, 0x00, 0x09, 0x00, 0x00, 0x00
        /*0020*/ 	.byte	0x00, 0x00, 0x00, 0x00


//--------------------- .nv.info._Z20convolutionColumnGPUPfS_S_iii --------------------------
	.section	.nv.info._Z20convolutionColumnGPUPfS_S_iii,"",@"SHT_CUDA_INFO"
	.sectionflags	@""
	.align	4


	//----- nvinfo : EIATTR_CUDA_API_VERSION
	.align		4
        /*0000*/ 	.byte	0x04, 0x37
        /*0002*/ 	.short	(.L_16 - .L_15)
.L_15:
        /*0004*/ 	.word	0x00000082


	//----- nvinfo : EIATTR_KPARAM_INFO
	.align		4
.L_16:
        /*0008*/ 	.byte	0x04, 0x17
        /*000a*/ 	.short	(.L_18 - .L_17)
.L_17:
        /*000c*/ 	.word	0x00000000
        /*0010*/ 	.short	0x0005
        /*0012*/ 	.short	0x0020
        /*0014*/ 	.byte	0x00, 0xf0, 0x11, 0x00


	//----- nvinfo : EIATTR_KPARAM_INFO
	.align		4
.L_18:
        /*0018*/ 	.byte	0x04, 0x17
        /*001a*/ 	.short	(.L_20 - .L_19)
.L_19:
        /*001c*/ 	.word	0x00000000
        /*0020*/ 	.short	0x0004
        /*0022*/ 	.short	0x001c
        /*0024*/ 	.byte	0x00, 0xf0, 0x11, 0x00


	//----- nvinfo : EIATTR_KPARAM_INFO
	.align		4
.L_20:
        /*0028*/ 	.byte	0x04, 0x17
        /*002a*/ 	.short	(.L_22 - .L_21)
.L_21:
        /*002c*/ 	.word	0x00000000
        /*0030*/ 	.short	0x0003
        /*0032*/ 	.short	0x0018
        /*0034*/ 	.byte	0x00, 0xf0, 0x11, 0x00


	//----- nvinfo : EIATTR_KPARAM_INFO
	.align		4
.L_22:
        /*0038*/ 	.byte	0x04, 0x17
        /*003a*/ 	.short	(.L_24 - .L_23)
.L_23:
        /*003c*/ 	.word	0x00000000
        /*0040*/ 	.short	0x0002
        /*0042*/ 	.short	0x0010
        /*0044*/ 	.byte	0x00, 0xf5, 0x21, 0x00


	//----- nvinfo : EIATTR_KPARAM_INFO
	.align		4
.L_24:
        /*0048*/ 	.byte	0x04, 0x17
        /*004a*/ 	.short	(.L_26 - .L_25)
.L_25:
        /*004c*/ 	.word	0x00000000
        /*0050*/ 	.short	0x0001
        /*0052*/ 	.short	0x0008
        /*0054*/ 	.byte	0x00, 0xf5, 0x21, 0x00


	//----- nvinfo : EIATTR_KPARAM_INFO
	.align		4
.L_26:
        /*0058*/ 	.byte	0x04, 0x17
        /*005a*/ 	.short	(.L_28 - .L_27)
.L_27:
        /*005c*/ 	.word	0x00000000
        /*0060*/ 	.short	0x0000
        /*0062*/ 	.short	0x0000
        /*0064*/ 	.byte	0x00, 0xf5, 0x21, 0x00


	//----- nvinfo : EIATTR_SPARSE_MMA_MASK
	.align		4
.L_28:
        /*0068*/ 	.byte	0x03, 0x50
        /*006a*/ 	.short	0x0000


	//----- nvinfo : EIATTR_MAXREG_COUNT
	.align		4
        /*006c*/ 	.byte	0x03, 0x1b
        /*006e*/ 	.short	0x00ff


	//----- nvinfo : EIATTR_MERCURY_ISA_VERSION
	.align		4
        /*0070*/ 	.byte	0x03, 0x5f
        /*0072*/ 	.short	0x0101


	//----- nvinfo : EIATTR_VRC_CTA_INIT_COUNT
	.align		4
        /*0074*/ 	.byte	0x02, 0x4a
	.zero		1
	.zero		1


	//----- nvinfo : EIATTR_EXIT_INSTR_OFFSETS
	.align		4
        /*0078*/ 	.byte	0x04, 0x1c
        /*007a*/ 	.short	(.L_30 - .L_29)


	//   ....[0]....
.L_29:
        /*007c*/ 	.word	0x000000b0


	//   ....[1]....
        /*0080*/ 	.word	0x00000860


	//----- nvinfo : EIATTR_CBANK_PARAM_SIZE
	.align		4
.L_30:
        /*0084*/ 	.byte	0x03, 0x19
        /*0086*/ 	.short	0x0024


	//----- nvinfo : EIATTR_PARAM_CBANK
	.align		4
        /*0088*/ 	.byte	0x04, 0x0a
        /*008a*/ 	.short	(.L_32 - .L_31)
	.align		4
.L_31:
        /*008c*/ 	.word	index@(.nv.constant0._Z20convolutionColumnGPUPfS_S_iii)
        /*0090*/ 	.short	0x0380
        /*0092*/ 	.short	0x0024


	//----- nvinfo : EIATTR_SW_WAR
	.align		4
.L_32:
        /*0094*/ 	.byte	0x04, 0x36
        /*0096*/ 	.short	(.L_34 - .L_33)
.L_33:
        /*0098*/ 	.word	0x00000008
.L_34:


//--------------------- .nv.info._Z17convolutionRowGPUPfS_S_iii --------------------------
	.section	.nv.info._Z17convolutionRowGPUPfS_S_iii,"",@"SHT_CUDA_INFO"
	.sectionflags	@""
	.align	4


	//----- nvinfo : EIATTR_CUDA_API_VERSION
	.align		4
        /*0000*/ 	.byte	0x04, 0x37
        /*0002*/ 	.short	(.L_36 - .L_35)
.L_35:
        /*0004*/ 	.word	0x00000082


	//----- nvinfo : EIATTR_KPARAM_INFO
	.align		4
.L_36:
        /*0008*/ 	.byte	0x04, 0x17
        /*000a*/ 	.short	(.L_38 - .L_37)
.L_37:
        /*000c*/ 	.word	0x00000000
        /*0010*/ 	.short	0x0005
        /*0012*/ 	.short	0x0020
        /*0014*/ 	.byte	0x00, 0xf0, 0x11, 0x00


	//----- nvinfo : EIATTR_KPARAM_INFO
	.align		4
.L_38:
        /*0018*/ 	.byte	0x04, 0x17
        /*001a*/ 	.short	(.L_40 - .L_39)
.L_39:
        /*001c*/ 	.word	0x00000000
        /*0020*/ 	.short	0x0004
        /*0022*/ 	.short	0x001c
        /*0024*/ 	.byte	0x00, 0xf0, 0x11, 0x00


	//----- nvinfo : EIATTR_KPARAM_INFO
	.align		4
.L_40:
        /*0028*/ 	.byte	0x04, 0x17
        /*002a*/ 	.short	(.L_42 - .L_41)
.L_41:
        /*002c*/ 	.word	0x00000000
        /*0030*/ 	.short	0x0003
        /*0032*/ 	.short	0x0018
        /*0034*/ 	.byte	0x00, 0xf0, 0x11, 0x00


	//----- nvinfo : EIATTR_KPARAM_INFO
	.align		4
.L_42:
        /*0038*/ 	.byte	0x04, 0x17
        /*003a*/ 	.short	(.L_44 - .L_43)
.L_43:
        /*003c*/ 	.word	0x00000000
        /*0040*/ 	.short	0x0002
        /*0042*/ 	.short	0x0010
        /*0044*/ 	.byte	0x00, 0xf5, 0x21, 0x00


	//----- nvinfo : EIATTR_KPARAM_INFO
	.align		4
.L_44:
        /*0048*/ 	.byte	0x04, 0x17
        /*004a*/ 	.short	(.L_46 - .L_45)
.L_45:
        /*004c*/ 	.word	0x00000000
        /*0050*/ 	.short	0x0001
        /*0052*/ 	.short	0x0008
        /*0054*/ 	.byte	0x00, 0xf5, 0x21, 0x00


	//----- nvinfo : EIATTR_KPARAM_INFO
	.align		4
.L_46:
        /*0058*/ 	.byte	0x04, 0x17
        /*005a*/ 	.short	(.L_48 - .L_47)
.L_47:
        /*005c*/ 	.word	0x00000000
        /*0060*/ 	.short	0x0000
        /*0062*/ 	.short	0x0000
        /*0064*/ 	.byte	0x00, 0xf5, 0x21, 0x00


	//----- nvinfo : EIATTR_SPARSE_MMA_MASK
	.align		4
.L_48:
        /*0068*/ 	.byte	0x03, 0x50
        /*006a*/ 	.short	0x0000


	//----- nvinfo : EIATTR_MAXREG_COUNT
	.align		4
        /*006c*/ 	.byte	0x03, 0x1b
        /*006e*/ 	.short	0x00ff


	//----- nvinfo : EIATTR_EXTERNS
	.align		4
        /*0070*/ 	.byte	0x04, 0x0f
        /*0072*/ 	.short	(.L_50 - .L_49)


	//   ....[0]....
	.align		4
.L_49:
        /*0074*/ 	.word	index@(vprintf)


	//----- nvinfo : EIATTR_MERCURY_ISA_VERSION
	.align		4
.L_50:
        /*0078*/ 	.byte	0x03, 0x5f
        /*007a*/ 	.short	0x0101


	//----- nvinfo : EIATTR_VRC_CTA_INIT_COUNT
	.align		4
        /*007c*/ 	.byte	0x02, 0x4a
	.zero		1
	.zero		1


	//----- nvinfo : EIATTR_SYSCALL_OFFSETS
	.align		4
        /*0080*/ 	.byte	0x04, 0x46
        /*0082*/ 	.short	(.L_52 - .L_51)


	//   ....[0]....
.L_51:
        /*0084*/ 	.word	0x000002b0


	//   ....[1]....
        /*0088*/ 	.word	0x00000370


	//   ....[2]....
        /*008c*/ 	.word	0x00000420


	//   ....[3]....
        /*0090*/ 	.word	0x000004d0


	//   ....[4]....
        /*0094*/ 	.word	0x00000580


	//   ....[5]....
        /*0098*/ 	.word	0x00000630


	//   ....[6]....
        /*009c*/ 	.word	0x000006e0


	//   ....[7]....
        /*00a0*/ 	.word	0x00000790


	//   ....[8]....
        /*00a4*/ 	.word	0x00000840


	//   ....[9]....
        /*00a8*/ 	.word	0x000008f0


	//   ....[10]....
        /*00ac*/ 	.word	0x000009a0


	//   ....[11]....
        /*00b0*/ 	.word	0x00000a50


	//   ....[12]....
        /*00b4*/ 	.word	0x00000b00


	//   ....[13]....
        /*00b8*/ 	.word	0x00000bb0


	//   ....[14]....
        /*00bc*/ 	.word	0x00000c60


	//   ....[15]....
        /*00c0*/ 	.word	0x00000d10


	//   ....[16]....
        /*00c4*/ 	.word	0x00000ed0


	//   ....[17]....
        /*00c8*/ 	.word	0x00000fe0


	//   ....[18]....
        /*00cc*/ 	.word	0x00001090


	//   ....[19]....
        /*00d0*/ 	.word	0x00001140


	//   ....[20]....
        /*00d4*/ 	.word	0x000011f0


	//   ....[21]....
        /*00d8*/ 	.word	0x000012a0


	//   ....[22]....
        /*00dc*/ 	.word	0x00001350


	//   ....[23]....
        /*00e0*/ 	.word	0x00001400


	//   ....[24]....
        /*00e4*/ 	.word	0x00001550


	//   ....[25]....
        /*00e8*/ 	.word	0x00001660


	//   ....[26]....
        /*00ec*/ 	.word	0x00001710


	//   ....[27]....
        /*00f0*/ 	.word	0x000017c0


	//   ....[28]....
        /*00f4*/ 	.word	0x00001900


	//   ....[29]....
        /*00f8*/ 	.word	0x00001a50


	//   ....[30]....
        /*00fc*/ 	.word	0x00001b20


	//   ....[31]....
        /*0100*/ 	.word	0x00001ba0


	//   ....[32]....
        /*0104*/ 	.word	0x00001f00


	//   ....[33]....
        /*0108*/ 	.word	0x00002030


	//   ....[34]....
        /*010c*/ 	.word	0x00002110


	//   ....[35]....
        /*0110*/ 	.word	0x000021f0


	//   ....[36]....
        /*0114*/ 	.word	0x000022d0


	//   ....[37]....
        /*0118*/ 	.word	0x000023b0


	//   ....[38]....
        /*011c*/ 	.word	0x00002490


	//   ....[39]....
        /*0120*/ 	.word	0x00002570


	//   ....[40]....
        /*0124*/ 	.word	0x00002770


	//   ....[41]....
        /*0128*/ 	.word	0x00002850


	//   ....[42]....
        /*012c*/ 	.word	0x00002930


	//   ....[43]....
        /*0130*/ 	.word	0x00002a10


	//   ....[44]....
        /*0134*/ 	.word	0x00002bb0


	//   ....[45]....
        /*0138*/ 	.word	0x00002c90


	//   ....[46]....
        /*013c*/ 	.word	0x00002e00


	//----- nvinfo : EIATTR_EXIT_INSTR_OFFSETS
	.align		4
.L_52:
        /*0140*/ 	.byte	0x04, 0x1c
        /*0142*/ 	.short	(.L_54 - .L_53)


	//   ....[0]....
.L_53:
        /*0144*/ 	.word	0x00001c00


	//   ....[1]....
        /*0148*/ 	.word	0x00002e10


	//----- nvinfo : EIATTR_CRS_STACK_SIZE
	.align		4
.L_54:
        /*014c*/ 	.byte	0x04, 0x1e
        /*014e*/ 	.short	(.L_56 - .L_55)
.L_55:
        /*0150*/ 	.word	0x00000000


	//----- nvinfo : EIATTR_CBANK_PARAM_SIZE
	.align		4
.L_56:
        /*0154*/ 	.byte	0x03, 0x19
        /*0156*/ 	.short	0x0024


	//----- nvinfo : EIATTR_PARAM_CBANK
	.align		4
        /*0158*/ 	.byte	0x04, 0x0a
        /*015a*/ 	.short	(.L_58 - .L_57)
	.align		4
.L_57:
        /*015c*/ 	.word	index@(.nv.constant0._Z17convolutionRowGPUPfS_S_iii)
        /*0160*/ 	.short	0x0380
        /*0162*/ 	.short	0x0024


	//----- nvinfo : EIATTR_SW_WAR
	.align		4
.L_58:
        /*0164*/ 	.byte	0x04, 0x36
        /*0166*/ 	.short	(.L_60 - .L_59)
.L_59:
        /*0168*/ 	.word	0x00000008
.L_60:


//--------------------- .nv.callgraph             --------------------------
	.section	.nv.callgraph,"",@"SHT_CUDA_CALLGRAPH"
	.align	4
	.sectionentsize	8
	.align		4
        /*0000*/ 	.word	0x00000000
	.align		4
        /*0004*/ 	.word	0xffffffff
	.align		4
        /*0008*/ 	.word	index@(_Z17convolutionRowGPUPfS_S_iii)
	.align		4
        /*000c*/ 	.word	index@(vprintf)
	.align		4
        /*0010*/ 	.word	0x00000000
	.align		4
        /*0014*/ 	.word	0xfffffffe
	.align		4
        /*0018*/ 	.word	0x00000000
	.align		4
        /*001c*/ 	.word	0xfffffffd
	.align		4
        /*0020*/ 	.word	0x00000000
	.align		4
        /*0024*/ 	.word	0xfffffffc


//--------------------- .nv.constant4             --------------------------
	.section	.nv.constant4,"a",@progbits
	.align	8
	.align		8
.nv.constant4:
        /*0000*/ 	.dword	$str
	.align		8
        /*0008*/ 	.dword	$str$1
	.align		8
        /*0010*/ 	.dword	$str$2
	.align		8
        /*0018*/ 	.dword	vprintf


//--------------------- .text._Z20convolutionColumnGPUPfS_S_iii --------------------------
	.section	.text._Z20convolutionColumnGPUPfS_S_iii,"ax",@progbits
	.align	128
        .global         _Z20convolutionColumnGPUPfS_S_iii
        .type           _Z20convolutionColumnGPUPfS_S_iii,@function
        .size           _Z20convolutionColumnGPUPfS_S_iii,(.L_x_63 - _Z20convolutionColumnGPUPfS_S_iii)
        .other          _Z20convolutionColumnGPUPfS_S_iii,@"STO_CUDA_ENTRY STV_DEFAULT"
_Z20convolutionColumnGPUPfS_S_iii:
.text._Z20convolutionColumnGPUPfS_S_iii:
[----:B------:R-:W-:Y:S08]  /*0000*/  LDC R1, c[0x0][0x37c] ;  /* 0x0000df00ff017b82 */ /* 0x000ff00000000800 */
[----:B------:R-:W0:Y:S01]  /*0010*/  LDC R0, c[0x0][0x3a0] ;  /* 0x0000e800ff007b82 */ /* 0x000e220000000800 */
[----:B------:R-:W1:Y:S01]  /*0020*/  S2R R3, SR_TID.X ;  /* 0x0000000000037919 */ /* 0x000e620000002100 */
[----:B------:R-:W2:Y:S06]  /*0030*/  S2R R2, SR_TID.Y ;  /* 0x0000000000027919 */ /* 0x000eac0000002200 */
[----:B------:R-:W1:Y:S08]  /*0040*/  LDC R12, c[0x0][0x360] ;  /* 0x0000d800ff0c7b82 */ /* 0x000e700000000800 */
[----:B------:R-:W1:Y:S08]  /*0050*/  S2UR UR4, SR_CTAID.X ;  /* 0x00000000000479c3 */ /* 0x000e700000002500 */
[----:B------:R-:W2:Y:S01]  /*0060*/  S2UR UR5, SR_CTAID.Y ;  /* 0x00000000000579c3 */ /* 0x000ea20000002600 */
[----:B0-----:R-:W-:-:S07]  /*0070*/  ISETP.GE.AND P0, PT, R0, RZ, PT ;  /* 0x000000ff0000720c */ /* 0x001fce0003f06270 */
[----:B------:R-:W2:Y:S01]  /*0080*/  LDC R13, c[0x0][0x364] ;  /* 0x0000d900ff0d7b82 */ /* 0x000ea20000000800 */
[----:B-1----:R-:W-:Y:S02]  /*0090*/  IMAD R12, R12, UR4, R3 ;  /* 0x000000040c0c7c24 */ /* 0x002fe4000f8e0203 */
[----:B--2---:R-:W-:-:S03]  /*00a0*/  IMAD R13, R13, UR5, R2 ;  /* 0x000000050d0d7c24 */ /* 0x004fc6000f8e0202 */
[----:B------:R-:W-:Y:S05]  /*00b0*/  @!P0 EXIT ;  /* 0x000000000000894d */ /* 0x000fea0003800000 */
[----:B------:R-:W0:Y:S01]  /*00c0*/  LDC R15, c[0x0][0x398] ;  /* 0x0000e600ff0f7b82 */ /* 0x000e220000000800 */
[C---:B------:R-:W-:Y:S01]  /*00d0*/  ISETP.GE.U32.AND P2, PT, R0.reuse, 0x4, PT ;  /* 0x000000040000780c */ /* 0x040fe20003f46070 */
[----:B------:R-:W1:Y:S01]  /*00e0*/  LDCU.64 UR4, c[0x0][0x358] ;  /* 0x00006b00ff0477ac */ /* 0x000e620008000a00 */
[C---:B------:R-:W-:Y:S01]  /*00f0*/  LOP3.LUT R9, R0.reuse, 0x1, RZ, 0xc0, !PT ;  /* 0x0000000100097812 */ /* 0x040fe200078ec0ff */
[----:B------:R-:W-:Y:S01]  /*0100*/  HFMA2 R19, -RZ, RZ, 0, 0 ;  /* 0x00000000ff137431 */ /* 0x000fe200000001ff */
[----:B------:R-:W-:Y:S02]  /*0110*/  SHF.L.U32 R18, R0, 0x1, RZ ;  /* 0x0000000100127819 */ /* 0x000fe400000006ff */
[----:B------:R-:W-:Y:S01]  /*0120*/  ISETP.NE.U32.AND P0, PT, R9, 0x1, PT ;  /* 0x000000010900780c */ /* 0x000fe20003f05070 */
[----:B------:R-:W2:Y:S01]  /*0130*/  LDC.64 R2, c[0x0][0x380] ;  /* 0x0000e000ff027b82 */ /* 0x000ea20000000a00 */
[----:B------:R-:W-:Y:S02]  /*0140*/  LOP3.LUT R8, R18, 0x6, RZ, 0xc0, !PT ;  /* 0x0000000612087812 */ /* 0x000fe400078ec0ff */
[----:B------:R-:W-:-:S02]  /*0150*/  IADD3 R14, PT, PT, -R0, RZ, RZ ;  /* 0x000000ff000e7210 */ /* 0x000fc40007ffe1ff */
[----:B------:R-:W-:-:S03]  /*0160*/  ISETP.GE.U32.AND P1, PT, R8, 0x3, PT ;  /* 0x000000030800780c */ /* 0x000fc60003f26070 */
[----:B------:R-:W3:Y:S08]  /*0170*/  LDC.64 R6, c[0x0][0x388] ;  /* 0x0000e200ff067b82 */ /* 0x000ef00000000a00 */
[----:B------:R-:W4:Y:S01]  /*0180*/  LDC.64 R4, c[0x0][0x390] ;  /* 0x0000e400ff047b82 */ /* 0x000f220000000a00 */
[----:B0-----:R-:W-:-:S04]  /*0190*/  IMAD R9, R13, R15, R12 ;  /* 0x0000000f0d097224 */ /* 0x001fc800078e020c */
[----:B--2---:R-:W-:Y:S01]  /*01a0*/  IMAD.WIDE R2, R9, 0x4, R2 ;  /* 0x0000000409027825 */ /* 0x004fe200078e0202 */
[----:B-1----:R-:W-:Y:S06]  /*01b0*/  @!P2 BRA `(.L_x_0) ;  /* 0x0000000000d8a947 */ /* 0x002fec0003800000 */
[----:B------:R-:W-:Y:S02]  /*01c0*/  IADD3 R16, PT, PT, R13, -R0, RZ ;  /* 0x800000000d107210 */ /* 0x000fe40007ffe0ff */
[----:B------:R-:W-:Y:S02]  /*01d0*/  LOP3.LUT R17, R18, 0xfffffff8, RZ, 0xc0, !PT ;  /* 0xfffffff812117812 */ /* 0x000fe400078ec0ff */
[----:B------:R-:W-:Y:S01]  /*01e0*/  MOV R19, RZ ;  /* 0x000000ff00137202 */ /* 0x000fe20000000f00 */
[----:B------:R-:W-:Y:S01]  /*01f0*/  IMAD R16, R16, R15, R12 ;  /* 0x0000000f10107224 */ /* 0x000fe200078e020c */
[----:B------:R-:W-:-:S07]  /*0200*/  IADD3 R17, PT, PT, -R17, RZ, RZ ;  /* 0x000000ff11117210 */ /* 0x000fce0007ffe1ff */
.L_x_1:
[----:B------:R-:W0:Y:S08]  /*0210*/  LDC.64 R8, c[0x0][0x388] ;  /* 0x0000e200ff087b82 */ /* 0x000e300000000a00 */
[----:B-1----:R-:W1:Y:S01]  /*0220*/  LDC.64 R10, c[0x0][0x390] ;  /* 0x0000e400ff0a7b82 */ /* 0x002e620000000a00 */
[----:B0-----:R-:W-:-:S05]  /*0230*/  IMAD.WIDE R8, R16, 0x4, R8 ;  /* 0x0000000410087825 */ /* 0x001fca00078e0208 */
[----:B------:R-:W2:Y:S01]  /*0240*/  LDG.E R20, desc[UR4][R8.64] ;  /* 0x0000000408147981 */ /* 0x000ea2000c1e1900 */
[----:B-1----:R-:W-:-:S05]  /*0250*/  IMAD.WIDE R10, R18, 0x4, R10 ;  /* 0x00000004120a7825 */ /* 0x002fca00078e020a */
[----:B------:R-:W2:Y:S02]  /*0260*/  LDG.E R21, desc[UR4][R10.64] ;  /* 0x000000040a157981 */ /* 0x000ea4000c1e1900 */
[----:B--2---:R-:W-:Y:S01]  /*0270*/  FFMA R19, R20, R21, R19 ;  /* 0x0000001514137223 */ /* 0x004fe20000000013 */
[----:B------:R-:W-:-:S04]  /*0280*/  IMAD.WIDE R20, R15, 0x4, R8 ;  /* 0x000000040f147825 */ /* 0x000fc800078e0208 */
[----:B------:R0:W-:Y:S04]  /*0290*/  STG.E desc[UR4][R2.64], R19 ;  /* 0x0000001302007986 */ /* 0x0001e8000c101904 */
[----:B------:R-:W2:Y:S04]  /*02a0*/  LDG.E R22, desc[UR4][R20.64] ;  /* 0x0000000414167981 */ /* 0x000ea8000c1e1900 */
        /* <DEDUP_REMOVED lines=9> */
[----:B------:R-:W5:Y:S04]  /*0340*/  LDG.E R24, desc[UR4][R8.64] ;  /* 0x0000000408187981 */ /* 0x000f68000c1e1900 */
[----:B0-----:R-:W5:Y:S01]  /*0350*/  LDG.E R19, desc[UR4][R10.64+-0xc] ;  /* 0xfffff4040a137981 */ /* 0x001f62000c1e1900 */
[----:B------:R-:W-:-:S04]  /*0360*/  IMAD.WIDE R20, R15, 0x4, R8 ;  /* 0x000000040f147825 */ /* 0x000fc800078e0208 */
[----:B-----5:R-:W-:-:S05]  /*0370*/  FFMA R19, R24, R19, R27 ;  /* 0x0000001318137223 */ /* 0x020fca000000001b */
[----:B------:R0:W-:Y:S04]  /*0380*/  STG.E desc[UR4][R2.64], R19 ;  /* 0x0000001302007986 */ /* 0x0001e8000c101904 */
[----:B------:R-:W1:Y:S04]  /*0390*/  LDG.E R24, desc[UR4][R20.64] ;  /* 0x0000000414187981 */ /* 0x000e68000c1e1900 */
[----:B------:R-:W1:Y:S02]  /*03a0*/  LDG.E R22, desc[UR4][R10.64+-0x10] ;  /* 0xfffff0040a167981 */ /* 0x000e64000c1e1900 */
[----:B-1----:R-:W-:Y:S01]  /*03b0*/  FFMA R25, R24, R22, R19 ;  /* 0x0000001618197223 */ /* 0x002fe20000000013 */
        /* <DEDUP_REMOVED lines=8> */
[----:B0-----:R-:W2:Y:S01]  /*0440*/  LDG.E R19, desc[UR4][R10.64+-0x18] ;  /* 0xffffe8040a137981 */ /* 0x001ea2000c1e1900 */
[----:B------:R-:W-:Y:S01]  /*0450*/  IMAD.WIDE R20, R15, 0x4, R8 ;  /* 0x000000040f147825 */ /* 0x000fe200078e0208 */
[----:B------:R-:W-:-:S03]  /*0460*/  IADD3 R17, PT, PT, R17, 0x8, RZ ;  /* 0x0000000811117810 */ /* 0x000fc60007ffe0ff */
[----:B--2---:R-:W-:-:S05]  /*0470*/  FFMA R29, R24, R19, R27 ;  /* 0x00000013181d7223 */ /* 0x004fca000000001b */
[----:B------:R1:W-:Y:S04]  /*0480*/  STG.E desc[UR4][R2.64], R29 ;  /* 0x0000001d02007986 */ /* 0x0003e8000c101904 */
[----:B------:R-:W2:Y:S04]  /*0490*/  LDG.E R20, desc[UR4][R20.64] ;  /* 0x0000000414147981 */ /* 0x000ea8000c1e1900 */
[----:B------:R-:W2:Y:S01]  /*04a0*/  LDG.E R19, desc[UR4][R10.64+-0x1c] ;  /* 0xffffe4040a137981 */ /* 0x000ea2000c1e1900 */
[----:B------:R-:W-:Y:S02]  /*04b0*/  ISETP.NE.AND P2, PT, R17, RZ, PT ;  /* 0x000000ff1100720c */ /* 0x000fe40003f45270 */
[----:B------:R-:W-:-:S02]  /*04c0*/  IADD3 R14, PT, PT, R14, 0x8, RZ ;  /* 0x000000080e0e7810 */ /* 0x000fc40007ffe0ff */
[----:B------:R-:W-:Y:S02]  /*04d0*/  LEA R16, R15, R16, 0x3 ;  /* 0x000000100f107211 */ /* 0x000fe400078e18ff */
[----:B------:R-:W-:Y:S01]  /*04e0*/  IADD3 R18, PT, PT, R18, -0x8, RZ ;  /* 0xfffffff812127810 */ /* 0x000fe20007ffe0ff */
[----:B--2---:R-:W-:-:S05]  /*04f0*/  FFMA R19, R20, R19, R29 ;  /* 0x0000001314137223 */ /* 0x004fca000000001d */
[----:B------:R1:W-:Y:S01]  /*0500*/  STG.E desc[UR4][R2.64], R19 ;  /* 0x0000001302007986 */ /* 0x0003e2000c101904 */
[----:B------:R-:W-:Y:S05]  /*0510*/  @P2 BRA `(.L_x_1) ;  /* 0xfffffffc003c2947 */ /* 0x000fea000383ffff */
.L_x_0:
[----:B------:R-:W-:Y:S05]  /*0520*/  @!P1 BRA `(.L_x_2) ;  /* 0x00000000006c9947 */ /* 0x000fea0003800000 */
[----:B------:R-:W0:Y:S01]  /*0530*/  LDC.64 R8, c[0x0][0x390] ;  /* 0x0000e400ff087b82 */ /* 0x000e220000000a00 */
[----:B------:R-:W-:Y:S02]  /*0540*/  IADD3 R16, PT, PT, R13, R14, RZ ;  /* 0x0000000e0d107210 */ /* 0x000fe40007ffe0ff */
[----:B------:R-:W-:-:S03]  /*0550*/  IADD3 R21, PT, PT, -R14, R0, RZ ;  /* 0x000000000e157210 */ /* 0x000fc60007ffe1ff */
[----:B------:R-:W-:Y:S02]  /*0560*/  IMAD R17, R16, R15, R12 ;  /* 0x0000000f10117224 */ /* 0x000fe400078e020c */
[----:B------:R-:W2:Y:S01]  /*0570*/  LDC.64 R10, c[0x0][0x388] ;  /* 0x0000e200ff0a7b82 */ /* 0x000ea20000000a00 */
[----:B0-----:R-:W-:-:S04]  /*0580*/  IMAD.WIDE R8, R21, 0x4, R8 ;  /* 0x0000000415087825 */ /* 0x001fc800078e0208 */
[----:B--2---:R-:W-:Y:S02]  /*0590*/  IMAD.WIDE R10, R17, 0x4, R10 ;  /* 0x00000004110a7825 */ /* 0x004fe400078e020a */
        /* <DEDUP_REMOVED lines=11> */
[----:B------:R-:W5:Y:S01]  /*0650*/  LDG.E R22, desc[UR4][R8.64+-0x8] ;  /* 0xfffff80408167981 */ /* 0x000f62000c1e1900 */
[----:B------:R-:W-:-:S04]  /*0660*/  IMAD.WIDE R10, R15, 0x4, R20 ;  /* 0x000000040f0a7825 */ /* 0x000fc800078e0214 */
[----:B-----5:R-:W-:-:S05]  /*0670*/  FFMA R25, R18, R22, R23 ;  /* 0x0000001612197223 */ /* 0x020fca0000000017 */
[----:B------:R2:W-:Y:S04]  /*0680*/  STG.E desc[UR4][R2.64], R25 ;  /* 0x0000001902007986 */ /* 0x0005e8000c101904 */
[----:B------:R-:W5:Y:S04]  /*0690*/  LDG.E R10, desc[UR4][R10.64] ;  /* 0x000000040a0a7981 */ /* 0x000f68000c1e1900 */
[----:B0-----:R-:W5:Y:S01]  /*06a0*/  LDG.E R19, desc[UR4][R8.64+-0xc] ;  /* 0xfffff40408137981 */ /* 0x001f62000c1e1900 */
[----:B------:R-:W-:Y:S01]  /*06b0*/  IADD3 R14, PT, PT, R14, 0x4, RZ ;  /* 0x000000040e0e7810 */ /* 0x000fe20007ffe0ff */
[----:B-----5:R-:W-:-:S05]  /*06c0*/  FFMA R19, R10, R19, R25 ;  /* 0x000000130a137223 */ /* 0x020fca0000000019 */
[----:B------:R2:W-:Y:S02]  /*06d0*/  STG.E desc[UR4][R2.64], R19 ;  /* 0x0000001302007986 */ /* 0x0005e4000c101904 */
.L_x_2:
[----:B------:R-:W-:Y:S02]  /*06e0*/  @!P0 IADD3 R8, PT, PT, R13, R14, RZ ;  /* 0x0000000e0d088210 */ /* 0x000fe40007ffe0ff */
[----:B------:R-:W-:-:S03]  /*06f0*/  @!P0 IADD3 R9, PT, PT, -R14, R0, RZ ;  /* 0x000000000e098210 */ /* 0x000fc60007ffe1ff */
[----:B------:R-:W-:Y:S02]  /*0700*/  @!P0 IMAD R11, R8, R15, R12 ;  /* 0x0000000f080b8224 */ /* 0x000fe400078e020c */
[----:B----4-:R-:W-:-:S04]  /*0710*/  @!P0 IMAD.WIDE R8, R9, 0x4, R4 ;  /* 0x0000000409088825 */ /* 0x010fc800078e0204 */
[----:B---3--:R-:W-:Y:S01]  /*0720*/  @!P0 IMAD.WIDE R10, R11, 0x4, R6 ;  /* 0x000000040b0a8825 */ /* 0x008fe200078e0206 */
[----:B------:R-:W3:Y:S04]  /*0730*/  @!P0 LDG.E R17, desc[UR4][R8.64] ;  /* 0x0000000408118981 */ /* 0x000ee8000c1e1900 */
[----:B------:R-:W3:Y:S01]  /*0740*/  @!P0 LDG.E R16, desc[UR4][R10.64] ;  /* 0x000000040a108981 */ /* 0x000ee2000c1e1900 */
[----:B------:R-:W-:Y:S01]  /*0750*/  @!P0 IADD3 R14, PT, PT, R14, 0x2, RZ ;  /* 0x000000020e0e8810 */ /* 0x000fe20007ffe0ff */
[----:B---3--:R-:W-:Y:S01]  /*0760*/  @!P0 FFMA R21, R16, R17, R19 ;  /* 0x0000001110158223 */ /* 0x008fe20000000013 */
[----:B------:R-:W-:-:S04]  /*0770*/  @!P0 IMAD.WIDE R16, R15, 0x4, R10 ;  /* 0x000000040f108825 */ /* 0x000fc800078e020a */
[----:B------:R-:W-:Y:S04]  /*0780*/  @!P0 STG.E desc[UR4][R2.64], R21 ;  /* 0x0000001502008986 */ /* 0x000fe8000c101904 */
[----:B------:R-:W1:Y:S04]  /*0790*/  @!P0 LDG.E R16, desc[UR4][R16.64] ;  /* 0x0000000410108981 */ /* 0x000e68000c1e1900 */
[----:B------:R-:W1:Y:S01]  /*07a0*/  @!P0 LDG.E R18, desc[UR4][R8.64+-0x4] ;  /* 0xfffffc0408128981 */ /* 0x000e62000c1e1900 */
[----:B------:R-:W-:Y:S02]  /*07b0*/  IADD3 R13, PT, PT, R13, R14, RZ ;  /* 0x0000000e0d0d7210 */ /* 0x000fe40007ffe0ff */
[----:B--2---:R-:W-:-:S03]  /*07c0*/  IADD3 R23, PT, PT, -R14, R0, RZ ;  /* 0x000000000e177210 */ /* 0x004fc60007ffe1ff */
[----:B------:R-:W-:Y:S02]  /*07d0*/  IMAD R13, R13, R15, R12 ;  /* 0x0000000f0d0d7224 */ /* 0x000fe400078e020c */
[----:B------:R-:W-:-:S04]  /*07e0*/  IMAD.WIDE R4, R23, 0x4, R4 ;  /* 0x0000000417047825 */ /* 0x000fc800078e0204 */
[----:B------:R-:W-:-:S04]  /*07f0*/  IMAD.WIDE R6, R13, 0x4, R6 ;  /* 0x000000040d067825 */ /* 0x000fc800078e0206 */
[----:B-1----:R-:W-:-:S05]  /*0800*/  @!P0 FFMA R19, R16, R18, R21 ;  /* 0x0000001210138223 */ /* 0x002fca0000000015 */
[----:B------:R-:W-:Y:S04]  /*0810*/  @!P0 STG.E desc[UR4][R2.64], R19 ;  /* 0x0000001302008986 */ /* 0x000fe8000c101904 */
[----:B------:R-:W2:Y:S04]  /*0820*/  LDG.E R6, desc[UR4][R6.64] ;  /* 0x0000000406067981 */ /* 0x000ea8000c1e1900 */
[----:B------:R-:W2:Y:S02]  /*0830*/  LDG.E R4, desc[UR4][R4.64] ;  /* 0x0000000404047981 */ /* 0x000ea4000c1e1900 */
[----:B--2---:R-:W-:-:S05]  /*0840*/  FFMA R9, R6, R4, R19 ;  /* 0x0000000406097223 */ /* 0x004fca0000000013 */
[----:B------:R-:W-:Y:S01]  /*0850*/  STG.E desc[UR4][R2.64], R9 ;  /* 0x0000000902007986 */ /* 0x000fe2000c101904 */
[----:B------:R-:W-:Y:S05]  /*0860*/  EXIT ;  /* 0x000000000000794d */ /* 0x000fea0003800000 */
.L_x_3:
[----:B------:R-:W-:-:S00]  /*0870*/  BRA `(.L_x_3) ;  /* 0xfffffffc00fc7947 */ /* 0x000fc0000383ffff */
[----:B------:R-:W-:-:S00]  /*0880*/  NOP ;  /* 0x0000000000007918 */ /* 0x000fc00000000000 */
[----:B------:R-:W-:-:S00]  /*0890*/  NOP ;  /* 0x0000000000007918 */ /* 0x000fc00000000000 */
[----:B------:R-:W-:-:S00]  /*08a0*/  NOP ;  /* 0x0000000000007918 */ /* 0x000fc00000000000 */
[----:B------:R-:W-:-:S00]  /*08b0*/  NOP ;  /* 0x0000000000007918 */ /* 0x000fc00000000000 */
[----:B------:R-:W-:-:S00]  /*08c0*/  NOP ;  /* 0x0000000000007918 */ /* 0x000fc00000000000 */
[----:B------:R-:W-:-:S00]  /*08d0*/  NOP ;  /* 0x0000000000007918 */ /* 0x000fc00000000000 */
[----:B------:R-:W-:-:S00]  /*08e0*/  NOP ;  /* 0x0000000000007918 */ /* 0x000fc00000000000 */
[----:B------:R-:W-:-:S00]  /*08f0*/  NOP ;  /* 0x0000000000007918 */ /* 0x000fc00000000000 */
.L_x_63:


//--------------------- .text._Z17convolutionRowGPUPfS_S_iii --------------------------
	.section	.text._Z17convolutionRowGPUPfS_S_iii,"ax",@progbits
	.align	128
        .global         _Z17convolutionRowGPUPfS_S_iii
        .type           _Z17convolutionRowGPUPfS_S_iii,@function
        .size           _Z17convolutionRowGPUPfS_S_iii,(.L_x_64 - _Z17convolutionRowGPUPfS_S_iii)
        .other          _Z17convolutionRowGPUPfS_S_iii,@"STO_CUDA_ENTRY STV_DEFAULT"
_Z17convolutionRowGPUPfS_S_iii:
.text._Z17convolutionRowGPUPfS_S_iii:
[----:B------:R-:W0:Y:S08]  /*0000*/  LDC R1, c[0x0][0x37c] ;  /* 0x0000df00ff017b82 */ /* 0x000e300000000800 */
[----:B------:R-:W1:Y:S01]  /*0010*/  LDC R19, c[0x0][0x398] ;  /* 0x0000e600ff137b82 */ /* 0x000e620000000800 */
[----:B------:R-:W2:Y:S01]  /*0020*/  LDCU UR4, c[0x0][0x2f8] ;  /* 0x00005f00ff0477ac */ /* 0x000ea20008000800 */
[----:B0-----:R-:W-:Y:S01]  /*0030*/  VIADD R1, R1, 0xfffffff8 ;  /* 0xfffffff801017836 */ /* 0x001fe20000000000 */
[----:B------:R-:W0:Y:S01]  /*0040*/  LDCU UR5, c[0x0][0x2fc] ;  /* 0x00005f80ff0577ac */ /* 0x000e220008000800 */
[----:B------:R-:W3:Y:S03]  /*0050*/  LDCU.64 UR36, c[0x0][0x358] ;  /* 0x00006b00ff2477ac */ /* 0x000ee60008000a00 */
[----:B--2---:R-:W-:-:S02]  /*0060*/  IADD3 R24, P1, PT, R1, UR4, RZ ;  /* 0x0000000401187c10 */ /* 0x004fc4000ff3e0ff */
[----:B-1----:R-:W-:-:S03]  /*0070*/  ISETP.GE.AND P0, PT, R19, 0x1, PT ;  /* 0x000000011300780c */ /* 0x002fc60003f06270 */
[----:B0-----:R-:W-:-:S10]  /*0080*/  IMAD.X R2, RZ, RZ, UR5, P1 ;  /* 0x00000005ff027e24 */ /* 0x001fd400088e06ff */
[----:B---3--:R-:W-:Y:S05]  /*0090*/  @!P0 BRA `(.L_x_4) ;  /* 0x0000001800d08947 */ /* 0x008fea0003800000 */
[----:B------:R-:W-:Y:S01]  /*00a0*/  HFMA2 R18, -RZ, RZ, 0, 0 ;  /* 0x00000000ff127431 */ /* 0x000fe200000001ff */
[----:B------:R-:W-:Y:S01]  /*00b0*/  BSSY.RECONVERGENT B7, `(.L_x_4) ;  /* 0x00001b2000077945 */ /* 0x000fe20003800200 */
[C---:B------:R-:W-:Y:S02]  /*00c0*/  LOP3.LUT R23, R19.reuse, 0x7, RZ, 0xc0, !PT ;  /* 0x0000000713177812 */ /* 0x040fe400078ec0ff */
[C---:B------:R-:W-:Y:S02]  /*00d0*/  LOP3.LUT R22, R19.reuse, 0x7ffffff0, RZ, 0xc0, !PT ;  /* 0x7ffffff013167812 */ /* 0x040fe400078ec0ff */
[----:B------:R-:W-:-:S07]  /*00e0*/  LOP3.LUT R19, R19, 0x3, RZ, 0xc0, !PT ;  /* 0x0000000313137812 */ /* 0x000fce00078ec0ff */
.L_x_42:
[----:B------:R-:W0:Y:S01]  /*00f0*/  LDCU UR4, c[0x0][0x398] ;  /* 0x00007300ff0477ac */ /* 0x000e220008000800 */
[----:B------:R-:W-:Y:S01]  /*0100*/  IMAD.MOV.U32 R27, RZ, RZ, RZ ;  /* 0x000000ffff1b7224 */ /* 0x000fe200078e00ff */
[----:B0-----:R-:W-:Y:S02]  /*0110*/  UISETP.GE.U32.AND UP0, UPT, UR4, 0x10, UPT ;  /* 0x000000100400788c */ /* 0x001fe4000bf06070 */
[C---:B------:R-:W-:Y:S02]  /*0120*/  IMAD R26, R18.reuse, UR4, RZ ;  /* 0x00000004121a7c24 */ /* 0x040fe4000f8e02ff */
[----:B------:R-:W-:-:S05]  /*0130*/  VIADD R18, R18, 0x1 ;  /* 0x0000000112127836 */ /* 0x000fca0000000000 */
[----:B------:R-:W-:-:S04]  /*0140*/  ISETP.NE.AND P0, PT, R18, UR4, PT ;  /* 0x0000000412007c0c */ /* 0x000fc8000bf05270 */
[----:B------:R-:W-:Y:S01]  /*0150*/  P2R R25, PR, RZ, 0x1 ;  /* 0x00000001ff197803 */ /* 0x000fe20000000000 */
[----:B------:R-:W-:Y:S08]  /*0160*/  BRA.U !UP0, `(.L_x_5) ;  /* 0x0000000d08047547 */ /* 0x000ff0000b800000 */
[----:B------:R-:W0:Y:S01]  /*0170*/  LDC.64 R4, c[0x0][0x388] ;  /* 0x0000e200ff047b82 */ /* 0x000e220000000a00 */
[----:B------:R-:W-:Y:S01]  /*0180*/  BSSY.RECONVERGENT B6, `(.L_x_6) ;  /* 0x00000be000067945 */ /* 0x000fe20003800200 */
[----:B------:R-:W-:Y:S01]  /*0190*/  IADD3 R28, PT, PT, -R22, RZ, RZ ;  /* 0x000000ff161c7210 */ /* 0x000fe20007ffe1ff */
[----:B0-----:R-:W-:-:S03]  /*01a0*/  IMAD.WIDE.U32 R4, R26, 0x4, R4 ;  /* 0x000000041a047825 */ /* 0x001fc600078e0004 */
[----:B------:R-:W-:-:S05]  /*01b0*/  IADD3 R16, P0, PT, R4, 0x20, RZ ;  /* 0x0000002004107810 */ /* 0x000fca0007f1e0ff */
[----:B------:R-:W-:-:S08]  /*01c0*/  IMAD.X R17, RZ, RZ, R5, P0 ;  /* 0x000000ffff117224 */ /* 0x000fd000000e0605 */
.L_x_23:
[----:B------:R-:W2:Y:S01]  /*01d0*/  LDG.E R0, desc[UR36][R16.64+-0x20] ;  /* 0xffffe02410007981 */ /* 0x000ea2000c1e1900 */
[----:B------:R-:W-:Y:S01]  /*01e0*/  MOV R8, 0x18 ;  /* 0x0000001800087802 */ /* 0x000fe20000000f00 */
[----:B------:R-:W0:Y:S01]  /*01f0*/  LDCU.64 UR4, c[0x4][URZ] ;  /* 0x01000000ff0477ac */ /* 0x000e220008000a00 */
[----:B------:R-:W-:Y:S01]  /*0200*/  VIADD R28, R28, 0x10 ;  /* 0x000000101c1c7836 */ /* 0x000fe20000000000 */
[----:B------:R-:W-:Y:S01]  /*0210*/  MOV R7, R2 ;  /* 0x0000000200077202 */ /* 0x000fe20000000f00 */
[----:B------:R-:W-:Y:S02]  /*0220*/  IMAD.MOV.U32 R6, RZ, RZ, R24 ;  /* 0x000000ffff067224 */ /* 0x000fe400078e0018 */
[----:B------:R-:W1:Y:S01]  /*0230*/  LDC.64 R8, c[0x4][R8] ;  /* 0x0100000008087b82 */ /* 0x000e620000000a00 */
[----:B------:R-:W-:-:S04]  /*0240*/  ISETP.NE.AND P0, PT, R28, RZ, PT ;  /* 0x000000ff1c00720c */ /* 0x000fc80003f05270 */
[----:B------:R-:W-:Y:S02]  /*0250*/  P2R R29, PR, RZ, 0x1 ;  /* 0x00000001ff1d7803 */ /* 0x000fe40000000000 */
[----:B0-----:R-:W-:Y:S01]  /*0260*/  MOV R4, UR4 ;  /* 0x0000000400047c02 */ /* 0x001fe20008000f00 */
[----:B------:R-:W-:Y:S01]  /*0270*/  IMAD.U32 R5, RZ, RZ, UR5 ;  /* 0x00000005ff057e24 */ /* 0x000fe2000f8e00ff */
[----:B--2---:R-:W0:Y:S02]  /*0280*/  F2F.F64.F32 R10, R0 ;  /* 0x00000000000a7310 */ /* 0x004e240000201800 */
[----:B01----:R0:W-:Y:S04]  /*0290*/  STL.64 [R1], R10 ;  /* 0x0000000a01007387 */ /* 0x0031e80000100a00 */
[----:B------:R-:W-:-:S07]  /*02a0*/  LEPC R20, `(.L_x_7) ;  /* 0x000000001014794e */ /* 0x000fce0000000000 */
[----:B0-----:R-:W-:Y:S05]  /*02b0*/  CALL.ABS.NOINC R8 ;  /* 0x0000000008007343 */ /* 0x001fea0003c00000 */
.L_x_7:
[----:B------:R-:W2:Y:S01]  /*02c0*/  LDG.E R0, desc[UR36][R16.64+-0x1c] ;  /* 0xffffe42410007981 */ /* 0x000ea2000c1e1900 */
[----:B------:R-:W-:Y:S01]  /*02d0*/  MOV R27, 0x18 ;  /* 0x00000018001b7802 */ /* 0x000fe20000000f00 */
[----:B------:R-:W0:Y:S01]  /*02e0*/  LDCU.64 UR4, c[0x4][URZ] ;  /* 0x01000000ff0477ac */ /* 0x000e220008000a00 */
[----:B------:R-:W-:Y:S01]  /*02f0*/  MOV R6, R24 ;  /* 0x0000001800067202 */ /* 0x000fe20000000f00 */
[----:B------:R-:W-:Y:S01]  /*0300*/  IMAD.MOV.U32 R7, RZ, RZ, R2 ;  /* 0x000000ffff077224 */ /* 0x000fe200078e0002 */
[----:B------:R1:W3:Y:S01]  /*0310*/  LDC.64 R8, c[0x4][R27] ;  /* 0x010000001b087b82 */ /* 0x0002e20000000a00 */
[----:B0-----:R-:W-:Y:S02]  /*0320*/  IMAD.U32 R4, RZ, RZ, UR4 ;  /* 0x00000004ff047e24 */ /* 0x001fe4000f8e00ff */
[----:B------:R-:W-:Y:S01]  /*0330*/  IMAD.U32 R5, RZ, RZ, UR5 ;  /* 0x00000005ff057e24 */ /* 0x000fe2000f8e00ff */
[----:B--2---:R-:W0:Y:S02]  /*0340*/  F2F.F64.F32 R10, R0 ;  /* 0x00000000000a7310 */ /* 0x004e240000201800 */
[----:B0--3--:R1:W-:Y:S04]  /*0350*/  STL.64 [R1], R10 ;  /* 0x0000000a01007387 */ /* 0x0093e80000100a00 */
[----:B------:R-:W-:-:S07]  /*0360*/  LEPC R20, `(.L_x_8) ;  /* 0x000000001014794e */ /* 0x000fce0000000000 */
[----:B-1----:R-:W-:Y:S05]  /*0370*/  CALL.ABS.NOINC R8 ;  /* 0x0000000008007343 */ /* 0x002fea0003c00000 */
.L_x_8:
[----:B------:R-:W2:Y:S01]  /*0380*/  LDG.E R0, desc[UR36][R16.64+-0x18] ;  /* 0xffffe82410007981 */ /* 0x000ea2000c1e1900 */
[----:B------:R0:W1:Y:S01]  /*0390*/  LDC.64 R8, c[0x4][R27] ;  /* 0x010000001b087b82 */ /* 0x0000620000000a00 */
[----:B------:R-:W3:Y:S01]  /*03a0*/  LDCU.64 UR4, c[0x4][URZ] ;  /* 0x01000000ff0477ac */ /* 0x000ee20008000a00 */
[----:B------:R-:W-:Y:S02]  /*03b0*/  IMAD.MOV.U32 R6, RZ, RZ, R24 ;  /* 0x000000ffff067224 */ /* 0x000fe400078e0018 */
[----:B------:R-:W-:Y:S02]  /*03c0*/  IMAD.MOV.U32 R7, RZ, RZ, R2 ;  /* 0x000000ffff077224 */ /* 0x000fe400078e0002 */
[----:B---3--:R-:W-:Y:S01]  /*03d0*/  IMAD.U32 R4, RZ, RZ, UR4 ;  /* 0x00000004ff047e24 */ /* 0x008fe2000f8e00ff */
[----:B------:R-:W-:Y:S01]  /*03e0*/  MOV R5, UR5 ;  /* 0x0000000500057c02 */ /* 0x000fe20008000f00 */
[----:B--2---:R-:W2:Y:S02]  /*03f0*/  F2F.F64.F32 R10, R0 ;  /* 0x00000000000a7310 */ /* 0x004ea40000201800 */
[----:B-12---:R0:W-:Y:S04]  /*0400*/  STL.64 [R1], R10 ;  /* 0x0000000a01007387 */ /* 0x0061e80000100a00 */
[----:B------:R-:W-:-:S07]  /*0410*/  LEPC R20, `(.L_x_9) ;  /* 0x000000001014794e */ /* 0x000fce0000000000 */
[----:B0-----:R-:W-:Y:S05]  /*0420*/  CALL.ABS.NOINC R8 ;  /* 0x0000000008007343 */ /* 0x001fea0003c00000 */
.L_x_9:
[----:B------:R-:W2:Y:S01]  /*0430*/  LDG.E R0, desc[UR36][R16.64+-0x14] ;  /* 0xffffec2410007981 */ /* 0x000ea2000c1e1900 */
[----:B------:R0:W1:Y:S01]  /*0440*/  LDC.64 R8, c[0x4][R27] ;  /* 0x010000001b087b82 */ /* 0x0000620000000a00 */
[----:B------:R-:W3:Y:S01]  /*0450*/  LDCU.64 UR4, c[0x4][URZ] ;  /* 0x01000000ff0477ac */ /* 0x000ee20008000a00 */
[----:B------:R-:W-:Y:S01]  /*0460*/  IMAD.MOV.U32 R6, RZ, RZ, R24 ;  /* 0x000000ffff067224 */ /* 0x000fe200078e0018 */
[----:B------:R-:W-:Y:S02]  /*0470*/  MOV R7, R2 ;  /* 0x0000000200077202 */ /* 0x000fe40000000f00 */
[----:B---3--:R-:W-:Y:S01]  /*0480*/  MOV R4, UR4 ;  /* 0x0000000400047c02 */ /* 0x008fe20008000f00 */
[----:B------:R-:W-:Y:S01]  /*0490*/  IMAD.U32 R5, RZ, RZ, UR5 ;  /* 0x00000005ff057e24 */ /* 0x000fe2000f8e00ff */
[----:B--2---:R-:W2:Y:S02]  /*04a0*/  F2F.F64.F32 R10, R0 ;  /* 0x00000000000a7310 */ /* 0x004ea40000201800 */
[----:B-12---:R0:W-:Y:S04]  /*04b0*/  STL.64 [R1], R10 ;  /* 0x0000000a01007387 */ /* 0x0061e80000100a00 */
[----:B------:R-:W-:-:S07]  /*04c0*/  LEPC R20, `(.L_x_10) ;  /* 0x000000001014794e */ /* 0x000fce0000000000 */
[----:B0-----:R-:W-:Y:S05]  /*04d0*/  CALL.ABS.NOINC R8 ;  /* 0x0000000008007343 */ /* 0x001fea0003c00000 */
.L_x_10:
[----:B------:R-:W2:Y:S01]  /*04e0*/  LDG.E R0, desc[UR36][R16.64+-0x10] ;  /* 0xfffff02410007981 */ /* 0x000ea2000c1e1900 */
[----:B------:R0:W1:Y:S01]  /*04f0*/  LDC.64 R8, c[0x4][R27] ;  /* 0x010000001b087b82 */ /* 0x0000620000000a00 */
[----:B------:R-:W3:Y:S01]  /*0500*/  LDCU.64 UR4, c[0x4][URZ] ;  /* 0x01000000ff0477ac */ /* 0x000ee20008000a00 */
[----:B------:R-:W-:Y:S01]  /*0510*/  MOV R6, R24 ;  /* 0x0000001800067202 */ /* 0x000fe20000000f00 */
[----:B------:R-:W-:Y:S02]  /*0520*/  IMAD.MOV.U32 R7, RZ, RZ, R2 ;  /* 0x000000ffff077224 */ /* 0x000fe400078e0002 */
[----:B---3--:R-:W-:Y:S02]  /*0530*/  IMAD.U32 R4, RZ, RZ, UR4 ;  /* 0x00000004ff047e24 */ /* 0x008fe4000f8e00ff */
[----:B------:R-:W-:Y:S01]  /*0540*/  IMAD.U32 R5, RZ, RZ, UR5 ;  /* 0x00000005ff057e24 */ /* 0x000fe2000f8e00ff */
[----:B--2---:R-:W2:Y:S02]  /*0550*/  F2F.F64.F32 R10, R0 ;  /* 0x00000000000a7310 */ /* 0x004ea40000201800 */
[----:B-12---:R0:W-:Y:S04]  /*0560*/  STL.64 [R1], R10 ;  /* 0x0000000a01007387 */ /* 0x0061e80000100a00 */
[----:B------:R-:W-:-:S07]  /*0570*/  LEPC R20, `(.L_x_11) ;  /* 0x000000001014794e */ /* 0x000fce0000000000 */
[----:B0-----:R-:W-:Y:S05]  /*0580*/  CALL.ABS.NOINC R8 ;  /* 0x0000000008007343 */ /* 0x001fea0003c00000 */
.L_x_11:
        /* <DEDUP_REMOVED lines=11> */
.L_x_12:
        /* <DEDUP_REMOVED lines=11> */
.L_x_13:
        /* <DEDUP_REMOVED lines=11> */
.L_x_14:
        /* <DEDUP_REMOVED lines=11> */
.L_x_15:
        /* <DEDUP_REMOVED lines=11> */
.L_x_16:
        /* <DEDUP_REMOVED lines=11> */
.L_x_17:
        /* <DEDUP_REMOVED lines=11> */
.L_x_18:
        /* <DEDUP_REMOVED lines=11> */
.L_x_19:
        /* <DEDUP_REMOVED lines=11> */
.L_x_20:
        /* <DEDUP_REMOVED lines=11> */
.L_x_21:
        /* <DEDUP_REMOVED lines=11> */
.L_x_22:
[----:B------:R-:W-:Y:S02]  /*0d20*/  ISETP.NE.AND P6, PT, R29, RZ, PT ;  /* 0x000000ff1d00720c */ /* 0x000fe40003fc5270 */
[----:B------:R-:W-:-:S05]  /*0d30*/  IADD3 R16, P0, PT, R16, 0x40, RZ ;  /* 0x0000004010107810 */ /* 0x000fca0007f1e0ff */
[----:B------:R-:W-:-:S06]  /*0d40*/  IMAD.X R17, RZ, RZ, R17, P0 ;  /* 0x000000ffff117224 */ /* 0x000fcc00000e0611 */
[----:B------:R-:W-:Y:S05]  /*0d50*/  @P6 BRA `(.L_x_23) ;  /* 0xfffffff4001c6947 */ /* 0x000fea000383ffff */
[----:B------:R-:W-:Y:S05]  /*0d60*/  BSYNC.RECONVERGENT B6 ;  /* 0x0000000000067941 */ /* 0x000fea0003800200 */
.L_x_6:
[----:B------:R-:W-:-:S07]  /*0d70*/  IMAD.MOV.U32 R27, RZ, RZ, R22 ;  /* 0x000000ffff1b7224 */ /* 0x000fce00078e0016 */
.L_x_5:
[----:B------:R-:W0:Y:S02]  /*0d80*/  LDCU UR4, c[0x0][0x398] ;  /* 0x00007300ff0477ac */ /* 0x000e240008000800 */
[----:B0-----:R-:W-:-:S04]  /*0d90*/  ULOP3.LUT UR4, UR4, 0xf, URZ, 0xc0, !UPT ;  /* 0x0000000f04047892 */ /* 0x001fc8000f8ec0ff */
[----:B------:R-:W-:-:S09]  /*0da0*/  UISETP.NE.AND UP0, UPT, UR4, URZ, UPT ;  /* 0x000000ff0400728c */ /* 0x000fd2000bf05270 */
[----:B------:R-:W-:Y:S05]  /*0db0*/  BRA.U !UP0, `(.L_x_24) ;  /* 0x0000000d085c7547 */ /* 0x000fea000b800000 */
[----:B------:R-:W-:-:S04]  /*0dc0*/  UIADD3 UR4, UPT, UPT, UR4, -0x1, URZ ;  /* 0xffffffff04047890 */ /* 0x000fc8000fffe0ff */
[----:B------:R-:W-:-:S09]  /*0dd0*/  UISETP.GE.U32.AND UP0, UPT, UR4, 0x7, UPT ;  /* 0x000000070400788c */ /* 0x000fd2000bf06070 */
[----:B------:R-:W-:Y:S05]  /*0de0*/  BRA.U !UP0, `(.L_x_25) ;  /* 0x00000005088c7547 */ /* 0x000fea000b800000 */
[----:B------:R-:W0:Y:S01]  /*0df0*/  LDC.64 R8, c[0x0][0x388] ;  /* 0x0000e200ff087b82 */ /* 0x000e220000000a00 */
[----:B------:R-:W-:Y:S01]  /*0e00*/  IADD3 R3, PT, PT, R26, R27, RZ ;  /* 0x0000001b1a037210 */ /* 0x000fe20007ffe0ff */
[----:B------:R-:W1:Y:S04]  /*0e10*/  LDCU.64 UR4, c[0x4][URZ] ;  /* 0x01000000ff0477ac */ /* 0x000e680008000a00 */
[----:B0-----:R-:W-:-:S06]  /*0e20*/  IMAD.WIDE.U32 R8, R3, 0x4, R8 ;  /* 0x0000000403087825 */ /* 0x001fcc00078e0008 */
[----:B------:R-:W2:Y:S01]  /*0e30*/  LDG.E R8, desc[UR36][R8.64] ;  /* 0x0000002408087981 */ /* 0x000ea2000c1e1900 */
[----:B------:R-:W-:Y:S01]  /*0e40*/  MOV R0, 0x18 ;  /* 0x0000001800007802 */ /* 0x000fe20000000f00 */
[----:B-1----:R-:W-:Y:S01]  /*0e50*/  IMAD.U32 R4, RZ, RZ, UR4 ;  /* 0x00000004ff047e24 */ /* 0x002fe2000f8e00ff */
[----:B------:R-:W-:Y:S01]  /*0e60*/  MOV R6, R24 ;  /* 0x0000001800067202 */ /* 0x000fe20000000f00 */
[----:B------:R-:W-:Y:S01]  /*0e70*/  IMAD.U32 R5, RZ, RZ, UR5 ;  /* 0x00000005ff057e24 */ /* 0x000fe2000f8e00ff */
[----:B------:R0:W1:Y:S01]  /*0e80*/  LDC.64 R12, c[0x4][R0] ;  /* 0x01000000000c7b82 */ /* 0x0000620000000a00 */
[----:B------:R-:W-:Y:S01]  /*0e90*/  IMAD.MOV.U32 R7, RZ, RZ, R2 ;  /* 0x000000ffff077224 */ /* 0x000fe200078e0002 */
[----:B--2---:R-:W2:Y:S02]  /*0ea0*/  F2F.F64.F32 R10, R8 ;  /* 0x00000008000a7310 */ /* 0x004ea40000201800 */
[----:B-12---:R0:W-:Y:S04]  /*0eb0*/  STL.64 [R1], R10 ;  /* 0x0000000a01007387 */ /* 0x0061e80000100a00 */
[----:B------:R-:W-:-:S07]  /*0ec0*/  LEPC R20, `(.L_x_26) ;  /* 0x000000001014794e */ /* 0x000fce0000000000 */
[----:B0-----:R-:W-:Y:S05]  /*0ed0*/  CALL.ABS.NOINC R12 ;  /* 0x000000000c007343 */ /* 0x001fea0003c00000 */
.L_x_26:
[----:B------:R-:W0:Y:S01]  /*0ee0*/  LDCU.64 UR4, c[0x0][0x388] ;  /* 0x00007100ff0477ac */ /* 0x000e220008000a00 */
[----:B------:R-:W-:-:S05]  /*0ef0*/  IADD3 R0, P0, PT, R26, R27, RZ ;  /* 0x0000001b1a007210 */ /* 0x000fca0007f1e0ff */
[----:B------:R-:W-:Y:S01]  /*0f00*/  IMAD.X R3, RZ, RZ, RZ, P0 ;  /* 0x000000ffff037224 */ /* 0x000fe200000e06ff */
[----:B0-----:R-:W-:-:S04]  /*0f10*/  LEA R16, P0, R0, UR4, 0x2 ;  /* 0x0000000400107c11 */ /* 0x001fc8000f8010ff */
[----:B------:R-:W-:Y:S01]  /*0f20*/  LEA.HI.X R17, R0, UR5, R3, 0x2, P0 ;  /* 0x0000000500117c11 */ /* 0x000fe200080f1403 */
[----:B------:R-:W0:Y:S04]  /*0f30*/  LDCU.64 UR4, c[0x4][URZ] ;  /* 0x01000000ff0477ac */ /* 0x000e280008000a00 */
[----:B------:R-:W2:Y:S01]  /*0f40*/  LDG.E R0, desc[UR36][R16.64+0x4] ;  /* 0x0000042410007981 */ /* 0x000ea2000c1e1900 */
[----:B------:R-:W-:Y:S01]  /*0f50*/  MOV R28, 0x18 ;  /* 0x00000018001c7802 */ /* 0x000fe20000000f00 */
[----:B------:R-:W-:Y:S01]  /*0f60*/  IMAD.MOV.U32 R6, RZ, RZ, R24 ;  /* 0x000000ffff067224 */ /* 0x000fe200078e0018 */
[----:B------:R-:W-:Y:S02]  /*0f70*/  MOV R7, R2 ;  /* 0x0000000200077202 */ /* 0x000fe40000000f00 */
[----:B------:R1:W3:Y:S01]  /*0f80*/  LDC.64 R8, c[0x4][R28] ;  /* 0x010000001c087b82 */ /* 0x0002e20000000a00 */
[----:B0-----:R-:W-:Y:S01]  /*0f90*/  MOV R4, UR4 ;  /* 0x0000000400047c02 */ /* 0x001fe20008000f00 */
[----:B------:R-:W-:Y:S01]  /*0fa0*/  IMAD.U32 R5, RZ, RZ, UR5 ;  /* 0x00000005ff057e24 */ /* 0x000fe2000f8e00ff */
[----:B--2---:R-:W0:Y:S02]  /*0fb0*/  F2F.F64.F32 R10, R0 ;  /* 0x00000000000a7310 */ /* 0x004e240000201800 */
[----:B0--3--:R1:W-:Y:S04]  /*0fc0*/  STL.64 [R1], R10 ;  /* 0x0000000a01007387 */ /* 0x0093e80000100a00 */
[----:B------:R-:W-:-:S07]  /*0fd0*/  LEPC R20, `(.L_x_27) ;  /* 0x000000001014794e */ /* 0x000fce0000000000 */
[----:B-1----:R-:W-:Y:S05]  /*0fe0*/  CALL.ABS.NOINC R8 ;  /* 0x0000000008007343 */ /* 0x002fea0003c00000 */
.L_x_27:
        /* <DEDUP_REMOVED lines=11> */
.L_x_28:
        /* <DEDUP_REMOVED lines=11> */
.L_x_29:
        /* <DEDUP_REMOVED lines=11> */
.L_x_30:
        /* <DEDUP_REMOVED lines=11> */
.L_x_31:
        /* <DEDUP_REMOVED lines=11> */
.L_x_32:
[----:B------:R-:W2:Y:S01]  /*1360*/  LDG.E R16, desc[UR36][R16.64+0x1c] ;  /* 0x00001c2410107981 */ /* 0x000ea2000c1e1900 */
[----:B------:R-:W0:Y:S01]  /*1370*/  LDC.64 R28, c[0x4][R28] ;  /* 0x010000001c1c7b82 */ /* 0x000e220000000a00 */
[----:B------:R-:W1:Y:S01]  /*1380*/  LDCU.64 UR4, c[0x4][URZ] ;  /* 0x01000000ff0477ac */ /* 0x000e620008000a00 */
[----:B------:R-:W-:Y:S01]  /*1390*/  IMAD.MOV.U32 R6, RZ, RZ, R24 ;  /* 0x000000ffff067224 */ /* 0x000fe200078e0018 */
[----:B------:R-:W-:Y:S02]  /*13a0*/  MOV R7, R2 ;  /* 0x0000000200077202 */ /* 0x000fe40000000f00 */
[----:B-1----:R-:W-:Y:S01]  /*13b0*/  MOV R4, UR4 ;  /* 0x0000000400047c02 */ /* 0x002fe20008000f00 */
[----:B------:R-:W-:Y:S01]  /*13c0*/  IMAD.U32 R5, RZ, RZ, UR5 ;  /* 0x00000005ff057e24 */ /* 0x000fe2000f8e00ff */
[----:B--2---:R-:W1:Y:S02]  /*13d0*/  F2F.F64.F32 R8, R16 ;  /* 0x0000001000087310 */ /* 0x004e640000201800 */
[----:B01----:R1:W-:Y:S04]  /*13e0*/  STL.64 [R1], R8 ;  /* 0x0000000801007387 */ /* 0x0033e80000100a00 */
[----:B------:R-:W-:-:S07]  /*13f0*/  LEPC R20, `(.L_x_33) ;  /* 0x000000001014794e */ /* 0x000fce0000000000 */
[----:B-1----:R-:W-:Y:S05]  /*1400*/  CALL.ABS.NOINC R28 ;  /* 0x000000001c007343 */ /* 0x002fea0003c00000 */
.L_x_33:
[----:B------:R-:W-:-:S07]  /*1410*/  VIADD R27, R27, 0x8 ;  /* 0x000000081b1b7836 */ /* 0x000fce0000000000 */
.L_x_25:
[----:B------:R-:W-:-:S13]  /*1420*/  ISETP.NE.AND P0, PT, R23, RZ, PT ;  /* 0x000000ff1700720c */ /* 0x000fda0003f05270 */
[----:B------:R-:W-:Y:S05]  /*1430*/  @!P0 BRA `(.L_x_24) ;  /* 0x0000000400bc8947 */ /* 0x000fea0003800000 */
[----:B------:R-:W-:-:S05]  /*1440*/  VIADD R0, R23, 0xffffffff ;  /* 0xffffffff17007836 */ /* 0x000fca0000000000 */
[----:B------:R-:W-:-:S13]  /*1450*/  ISETP.GE.U32.AND P0, PT, R0, 0x3, PT ;  /* 0x000000030000780c */ /* 0x000fda0003f06070 */
[----:B------:R-:W-:Y:S05]  /*1460*/  @!P0 BRA `(.L_x_34) ;  /* 0x0000000000dc8947 */ /* 0x000fea0003800000 */
[----:B------:R-:W0:Y:S01]  /*1470*/  LDC.64 R10, c[0x0][0x388] ;  /* 0x0000e200ff0a7b82 */ /* 0x000e220000000a00 */
[----:B------:R-:W-:Y:S01]  /*1480*/  IADD3 R3, PT, PT, R26, R27, RZ ;  /* 0x0000001b1a037210 */ /* 0x000fe20007ffe0ff */
[----:B------:R-:W1:Y:S04]  /*1490*/  LDCU.64 UR4, c[0x4][URZ] ;  /* 0x01000000ff0477ac */ /* 0x000e680008000a00 */
[----:B0-----:R-:W-:-:S05]  /*14a0*/  IMAD.WIDE.U32 R10, R3, 0x4, R10 ;  /* 0x00000004030a7825 */ /* 0x001fca00078e000a */
        /* <DEDUP_REMOVED lines=11> */
.L_x_35:
        /* <DEDUP_REMOVED lines=17> */
.L_x_36:
        /* <DEDUP_REMOVED lines=11> */
.L_x_37:
[----:B------:R-:W2:Y:S01]  /*1720*/  LDG.E R16, desc[UR36][R16.64+0xc] ;  /* 0x00000c2410107981 */ /* 0x000ea2000c1e1900 */
[----:B------:R-:W0:Y:S01]  /*1730*/  LDC.64 R28, c[0x4][R28] ;  /* 0x010000001c1c7b82 */ /* 0x000e220000000a00 */
[----:B------:R-:W1:Y:S01]  /*1740*/  LDCU.64 UR4, c[0x4][URZ] ;  /* 0x01000000ff0477ac */ /* 0x000e620008000a00 */
[----:B------:R-:W-:Y:S02]  /*1750*/  IMAD.MOV.U32 R6, RZ, RZ, R24 ;  /* 0x000000ffff067224 */ /* 0x000fe400078e0018 */
[----:B------:R-:W-:Y:S02]  /*1760*/  IMAD.MOV.U32 R7, RZ, RZ, R2 ;  /* 0x000000ffff077224 */ /* 0x000fe400078e0002 */
[----:B-1----:R-:W-:Y:S01]  /*1770*/  IMAD.U32 R4, RZ, RZ, UR4 ;  /* 0x00000004ff047e24 */ /* 0x002fe2000f8e00ff */
[----:B------:R-:W-:Y:S01]  /*1780*/  MOV R5, UR5 ;  /* 0x0000000500057c02 */ /* 0x000fe20008000f00 */
[----:B--2---:R-:W1:Y:S02]  /*1790*/  F2F.F64.F32 R8, R16 ;  /* 0x0000001000087310 */ /* 0x004e640000201800 */
[----:B01----:R1:W-:Y:S04]  /*17a0*/  STL.64 [R1], R8 ;  /* 0x0000000801007387 */ /* 0x0033e80000100a00 */
[----:B------:R-:W-:-:S07]  /*17b0*/  LEPC R20, `(.L_x_38) ;  /* 0x000000001014794e */ /* 0x000fce0000000000 */
[----:B-1----:R-:W-:Y:S05]  /*17c0*/  CALL.ABS.NOINC R28 ;  /* 0x000000001c007343 */ /* 0x002fea0003c00000 */
.L_x_38:
[----:B------:R-:W-:-:S07]  /*17d0*/  IADD3 R27, PT, PT, R27, 0x4, RZ ;  /* 0x000000041b1b7810 */ /* 0x000fce0007ffe0ff */
.L_x_34:
[----:B------:R-:W-:-:S13]  /*17e0*/  ISETP.NE.AND P0, PT, R19, RZ, PT ;  /* 0x000000ff1300720c */ /* 0x000fda0003f05270 */
[----:B------:R-:W-:Y:S05]  /*17f0*/  @!P0 BRA `(.L_x_24) ;  /* 0x0000000000cc8947 */ /* 0x000fea0003800000 */
[----:B------:R-:W0:Y:S01]  /*1800*/  LDC.64 R10, c[0x0][0x388] ;  /* 0x0000e200ff0a7b82 */ /* 0x000e220000000a00 */
[----:B------:R-:W-:Y:S01]  /*1810*/  IMAD.IADD R3, R26, 0x1, R27 ;  /* 0x000000011a037824 */ /* 0x000fe200078e021b */
[----:B------:R-:W-:Y:S01]  /*1820*/  MOV R8, 0x18 ;  /* 0x0000001800087802 */ /* 0x000fe20000000f00 */
[----:B------:R-:W1:Y:S02]  /*1830*/  LDCU.64 UR4, c[0x4][URZ] ;  /* 0x01000000ff0477ac */ /* 0x000e640008000a00 */
[----:B0-----:R-:W-:-:S06]  /*1840*/  IMAD.WIDE.U32 R10, R3, 0x4, R10 ;  /* 0x00000004030a7825 */ /* 0x001fcc00078e000a */
[----:B------:R-:W2:Y:S01]  /*1850*/  LDG.E R10, desc[UR36][R10.64] ;  /* 0x000000240a0a7981 */ /* 0x000ea2000c1e1900 */
[----:B------:R-:W0:Y:S01]  /*1860*/  LDC.64 R8, c[0x4][R8] ;  /* 0x0100000008087b82 */ /* 0x000e220000000a00 */
[----:B------:R-:W-:Y:S01]  /*1870*/  ISETP.NE.AND P0, PT, R19, 0x1, PT ;  /* 0x000000011300780c */ /* 0x000fe20003f05270 */
[----:B-1----:R-:W-:Y:S01]  /*1880*/  IMAD.U32 R4, RZ, RZ, UR4 ;  /* 0x00000004ff047e24 */ /* 0x002fe2000f8e00ff */
[----:B------:R-:W-:Y:S01]  /*1890*/  MOV R5, UR5 ;  /* 0x0000000500057c02 */ /* 0x000fe20008000f00 */
[----:B------:R-:W-:Y:S01]  /*18a0*/  IMAD.MOV.U32 R6, RZ, RZ, R24 ;  /* 0x000000ffff067224 */ /* 0x000fe200078e0018 */
[----:B------:R-:W-:Y:S01]  /*18b0*/  P2R R0, PR, RZ, 0x1 ;  /* 0x00000001ff007803 */ /* 0x000fe20000000000 */
[----:B------:R-:W-:Y:S01]  /*18c0*/  IMAD.MOV.U32 R7, RZ, RZ, R2 ;  /* 0x000000ffff077224 */ /* 0x000fe200078e0002 */
[----:B--2---:R-:W1:Y:S02]  /*18d0*/  F2F.F64.F32 R12, R10 ;  /* 0x0000000a000c7310 */ /* 0x004e640000201800 */
[----:B01----:R1:W-:Y:S05]  /*18e0*/  STL.64 [R1], R12 ;  /* 0x0000000c01007387 */ /* 0x0033ea0000100a00 */
[----:B------:R-:W-:-:S07]  /*18f0*/  LEPC R20, `(.L_x_39) ;  /* 0x000000001014794e */ /* 0x000fce0000000000 */
[----:B-1----:R-:W-:Y:S05]  /*1900*/  CALL.ABS.NOINC R8 ;  /* 0x0000000008007343 */ /* 0x002fea0003c00000 */
.L_x_39:
[----:B------:R-:W-:-:S13]  /*1910*/  ISETP.NE.AND P6, PT, R19, 0x1, PT ;  /* 0x000000011300780c */ /* 0x000fda0003fc5270 */
[----:B------:R-:W-:Y:S05]  /*1920*/  @!P6 BRA `(.L_x_24) ;  /* 0x000000000080e947 */ /* 0x000fea0003800000 */
[----:B------:R-:W0:Y:S01]  /*1930*/  LDCU.64 UR4, c[0x0][0x388] ;  /* 0x00007100ff0477ac */ /* 0x000e220008000a00 */
[----:B------:R-:W-:-:S04]  /*1940*/  IADD3 R26, P0, PT, R26, R27, RZ ;  /* 0x0000001b1a1a7210 */ /* 0x000fc80007f1e0ff */
[----:B------:R-:W-:Y:S02]  /*1950*/  IADD3.X R3, PT, PT, RZ, RZ, RZ, P0, !PT ;  /* 0x000000ffff037210 */ /* 0x000fe400007fe4ff */
[----:B0-----:R-:W-:-:S04]  /*1960*/  LEA R16, P0, R26, UR4, 0x2 ;  /* 0x000000041a107c11 */ /* 0x001fc8000f8010ff */
[----:B------:R-:W-:Y:S01]  /*1970*/  LEA.HI.X R17, R26, UR5, R3, 0x2, P0 ;  /* 0x000000051a117c11 */ /* 0x000fe200080f1403 */
[----:B------:R-:W0:Y:S04]  /*1980*/  LDCU.64 UR4, c[0x4][URZ] ;  /* 0x01000000ff0477ac */ /* 0x000e280008000a00 */
[----:B------:R-:W2:Y:S01]  /*1990*/  LDG.E R0, desc[UR36][R16.64+0x4] ;  /* 0x0000042410007981 */ /* 0x000ea2000c1e1900 */
[----:B------:R-:W-:Y:S01]  /*19a0*/  MOV R26, 0x18 ;  /* 0x00000018001a7802 */ /* 0x000fe20000000f00 */
[----:B------:R-:W-:Y:S01]  /*19b0*/  IMAD.MOV.U32 R7, RZ, RZ, R2 ;  /* 0x000000ffff077224 */ /* 0x000fe200078e0002 */
[----:B------:R-:W-:Y:S02]  /*19c0*/  ISETP.NE.AND P0, PT, R19, 0x2, PT ;  /* 0x000000021300780c */ /* 0x000fe40003f05270 */
[----:B------:R1:W3:Y:S01]  /*19d0*/  LDC.64 R8, c[0x4][R26] ;  /* 0x010000001a087b82 */ /* 0x0002e20000000a00 */
[----:B------:R-:W-:Y:S01]  /*19e0*/  MOV R6, R24 ;  /* 0x0000001800067202 */ /* 0x000fe20000000f00 */
[----:B0-----:R-:W-:-:S02]  /*19f0*/  IMAD.U32 R4, RZ, RZ, UR4 ;  /* 0x00000004ff047e24 */ /* 0x001fc4000f8e00ff */
[----:B------:R-:W-:Y:S01]  /*1a00*/  IMAD.U32 R5, RZ, RZ, UR5 ;  /* 0x00000005ff057e24 */ /* 0x000fe2000f8e00ff */
[----:B--2---:R0:W2:Y:S02]  /*1a10*/  F2F.F64.F32 R10, R0 ;  /* 0x00000000000a7310 */ /* 0x0040a40000201800 */
[----:B0-----:R-:W-:Y:S01]  /*1a20*/  P2R R0, PR, RZ, 0x1 ;  /* 0x00000001ff007803 */ /* 0x001fe20000000000 */
[----:B--23--:R1:W-:Y:S06]  /*1a30*/  STL.64 [R1], R10 ;  /* 0x0000000a01007387 */ /* 0x00c3ec0000100a00 */
[----:B------:R-:W-:-:S07]  /*1a40*/  LEPC R20, `(.L_x_40) ;  /* 0x000000001014794e */ /* 0x000fce0000000000 */
[----:B-1----:R-:W-:Y:S05]  /*1a50*/  CALL.ABS.NOINC R8 ;  /* 0x0000000008007343 */ /* 0x002fea0003c00000 */
.L_x_40:
[----:B------:R-:W-:-:S13]  /*1a60*/  ISETP.NE.AND P6, PT, R19, 0x2, PT ;  /* 0x000000021300780c */ /* 0x000fda0003fc5270 */
[----:B------:R-:W-:Y:S05]  /*1a70*/  @!P6 BRA `(.L_x_24) ;  /* 0x00000000002ce947 */ /* 0x000fea0003800000 */
        /* <DEDUP_REMOVED lines=11> */
.L_x_24:
[----:B------:R-:W-:Y:S01]  /*1b30*/  MOV R0, 0x18 ;  /* 0x0000001800007802 */ /* 0x000fe20000000f00 */
[----:B------:R-:W0:Y:S01]  /*1b40*/  LDCU.64 UR4, c[0x4][0x8] ;  /* 0x01000100ff0477ac */ /* 0x000e220008000a00 */
[----:B------:R-:W-:Y:S02]  /*1b50*/  CS2R R6, SRZ ;  /* 0x0000000000067805 */ /* 0x000fe4000001ff00 */
[----:B------:R1:W2:Y:S01]  /*1b60*/  LDC.64 R8, c[0x4][R0] ;  /* 0x0100000000087b82 */ /* 0x0002a20000000a00 */
[----:B0-----:R-:W-:Y:S01]  /*1b70*/  MOV R4, UR4 ;  /* 0x0000000400047c02 */ /* 0x001fe20008000f00 */
[----:B-1----:R-:W-:-:S07]  /*1b80*/  IMAD.U32 R5, RZ, RZ, UR5 ;  /* 0x00000005ff057e24 */ /* 0x002fce000f8e00ff */
[----:B------:R-:W-:-:S07]  /*1b90*/  LEPC R20, `(.L_x_41) ;  /* 0x000000001014794e */ /* 0x000fce0000000000 */
[----:B--2---:R-:W-:Y:S05]  /*1ba0*/  CALL.ABS.NOINC R8 ;  /* 0x0000000008007343 */ /* 0x004fea0003c00000 */
.L_x_41:
[----:B------:R-:W-:-:S13]  /*1bb0*/  ISETP.NE.AND P6, PT, R25, RZ, PT ;  /* 0x000000ff1900720c */ /* 0x000fda0003fc5270 */
[----:B------:R-:W-:Y:S05]  /*1bc0*/  @P6 BRA `(.L_x_42) ;  /* 0xffffffe400486947 */ /* 0x000fea000383ffff */
[----:B------:R-:W-:Y:S05]  /*1bd0*/  BSYNC.RECONVERGENT B7 ;  /* 0x0000000000077941 */ /* 0x000fea0003800200 */
.L_x_4:
[----:B------:R-:W0:Y:S02]  /*1be0*/  LDCU UR6, c[0x0][0x3a0] ;  /* 0x00007400ff0677ac */ /* 0x000e240008000800 */
[----:B0-----:R-:W-:-:S13]  /*1bf0*/  ISETP.LE.AND P0, PT, RZ, UR6, PT ;  /* 0x00000006ff007c0c */ /* 0x001fda000bf03270 */
[----:B------:R-:W-:Y:S05]  /*1c00*/  @!P0 EXIT ;  /* 0x000000000000894d */ /* 0x000fea0003800000 */
[----:B------:R-:W0:Y:S01]  /*1c10*/  S2R R26, SR_TID.X ;  /* 0x00000000001a7919 */ /* 0x000e220000002100 */
[----:B------:R-:W0:Y:S01]  /*1c20*/  LDCU UR4, c[0x0][0x360] ;  /* 0x00006c00ff0477ac */ /* 0x000e220008000800 */
[----:B------:R-:W1:Y:S01]  /*1c30*/  LDC.64 R22, c[0x0][0x380] ;  /* 0x0000e000ff167b82 */ /* 0x000e620000000a00 */
[----:B------:R-:W-:Y:S01]  /*1c40*/  IMAD.MOV.U32 R27, RZ, RZ, RZ ;  /* 0x000000ffff1b7224 */ /* 0x000fe200078e00ff */
[----:B------:R-:W0:Y:S01]  /*1c50*/  S2R R3, SR_CTAID.X ;  /* 0x0000000000037919 */ /* 0x000e220000002500 */
[----:B------:R-:W2:Y:S01]  /*1c60*/  LDCU UR5, c[0x0][0x364] ;  /* 0x00006c80ff0577ac */ /* 0x000ea20008000800 */
[----:B------:R-:W2:Y:S01]  /*1c70*/  S2R R0, SR_TID.Y ;  /* 0x0000000000007919 */ /* 0x000ea20000002200 */
[----:B------:R-:W3:Y:S01]  /*1c80*/  LDCU.64 UR8, c[0x0][0x398] ;  /* 0x00007300ff0877ac */ /* 0x000ee20008000a00 */
[----:B------:R-:W2:Y:S01]  /*1c90*/  S2R R5, SR_CTAID.Y ;  /* 0x0000000000057919 */ /* 0x000ea20000002600 */
[----:B------:R-:W-:Y:S01]  /*1ca0*/  UISETP.GE.U32.AND UP0, UPT, UR6, 0x4, UPT ;  /* 0x000000040600788c */ /* 0x000fe2000bf06070 */
[----:B0-----:R-:W-:Y:S01]  /*1cb0*/  IMAD R26, R3, UR4, R26 ;  /* 0x00000004031a7c24 */ /* 0x001fe2000f8e021a */
[----:B------:R-:W-:-:S06]  /*1cc0*/  UIADD3 UR4, UPT, UPT, -UR6, URZ, URZ ;  /* 0x000000ff06047290 */ /* 0x000fcc000fffe1ff */
[----:B------:R-:W-:Y:S01]  /*1cd0*/  MOV R25, UR4 ;  /* 0x0000000400197c02 */ /* 0x000fe20008000f00 */
[----:B--2---:R-:W-:-:S04]  /*1ce0*/  IMAD R3, R5, UR5, R0 ;  /* 0x0000000505037c24 */ /* 0x004fc8000f8e0200 */
[C-C-:B---3--:R-:W-:Y:S02]  /*1cf0*/  IMAD R5, R3.reuse, UR8, R26.reuse ;  /* 0x0000000803057c24 */ /* 0x148fe4000f8e021a */
[----:B------:R-:W-:Y:S02]  /*1d00*/  IMAD R26, R3, UR9, R26 ;  /* 0x00000009031a7c24 */ /* 0x000fe4000f8e021a */
[----:B-1----:R-:W-:Y:S01]  /*1d10*/  IMAD.WIDE R22, R5, 0x4, R22 ;  /* 0x0000000405167825 */ /* 0x002fe200078e0216 */
[----:B------:R-:W-:Y:S06]  /*1d20*/  BRA.U !UP0, `(.L_x_43) ;  /* 0x00000009082c7547 */ /* 0x000fec000b800000 */
[----:B------:R-:W-:Y:S01]  /*1d30*/  USHF.L.U32 UR5, UR6, 0x1, URZ ;  /* 0x0000000106057899 */ /* 0x000fe200080006ff */
[----:B------:R-:W-:Y:S01]  /*1d40*/  BSSY.RECONVERGENT B6, `(.L_x_43) ;  /* 0x0000089000067945 */ /* 0x000fe20003800200 */
[----:B------:R-:W-:Y:S02]  /*1d50*/  VIADD R31, R26, -UR6 ;  /* 0x800000061a1f7c36 */ /* 0x000fe40008000000 */
[----:B------:R-:W-:Y:S01]  /*1d60*/  ULOP3.LUT UR4, UR5, 0xfffffff8, URZ, 0xc0, !UPT ;  /* 0xfffffff805047892 */ /* 0x000fe2000f8ec0ff */
[----:B------:R-:W-:Y:S01]  /*1d70*/  IMAD.MOV.U32 R27, RZ, RZ, RZ ;  /* 0x000000ffff1b7224 */ /* 0x000fe200078e00ff */
[----:B------:R-:W-:Y:S02]  /*1d80*/  MOV R30, UR5 ;  /* 0x00000005001e7c02 */ /* 0x000fe40008000f00 */
[----:B------:R-:W-:-:S06]  /*1d90*/  UIADD3 UR4, UPT, UPT, -UR4, URZ, URZ ;  /* 0x000000ff04047290 */ /* 0x000fcc000fffe1ff */
[----:B------:R-:W-:-:S07]  /*1da0*/  IMAD.U32 R29, RZ, RZ, UR4 ;  /* 0x00000004ff1d7e24 */ /* 0x000fce000f8e00ff */
.L_x_52:
[----:B------:R-:W0:Y:S08]  /*1db0*/  LDC.64 R4, c[0x0][0x388] ;  /* 0x0000e200ff047b82 */ /* 0x000e300000000a00 */
[----:B------:R-:W1:Y:S01]  /*1dc0*/  LDC.64 R6, c[0x0][0x390] ;  /* 0x0000e400ff067b82 */ /* 0x000e620000000a00 */
[----:B------:R-:W-:Y:S01]  /*1dd0*/  MOV R8, 0x18 ;  /* 0x0000001800087802 */ /* 0x000fe20000000f00 */
[----:B------:R-:W2:Y:S01]  /*1de0*/  LDCU.64 UR4, c[0x4][0x10] ;  /* 0x01000200ff0477ac */ /* 0x000ea20008000a00 */
[----:B0-----:R-:W-:-:S06]  /*1df0*/  IMAD.WIDE R4, R31, 0x4, R4 ;  /* 0x000000041f047825 */ /* 0x001fcc00078e0204 */
[----:B------:R2:W3:Y:S01]  /*1e00*/  LDG.E R4, desc[UR36][R4.64] ;  /* 0x0000002404047981 */ /* 0x0004e2000c1e1900 */
[----:B-1----:R-:W-:-:S06]  /*1e10*/  IMAD.WIDE R6, R30, 0x4, R6 ;  /* 0x000000041e067825 */ /* 0x002fcc00078e0206 */
[----:B------:R0:W3:Y:S01]  /*1e20*/  LDG.E R6, desc[UR36][R6.64] ;  /* 0x0000002406067981 */ /* 0x0000e2000c1e1900 */
[----:B------:R-:W1:Y:S01]  /*1e30*/  LDC.64 R8, c[0x4][R8] ;  /* 0x0100000008087b82 */ /* 0x000e620000000a00 */
[----:B------:R-:W-:-:S05]  /*1e40*/  VIADD R29, R29, 0x8 ;  /* 0x000000081d1d7836 */ /* 0x000fca0000000000 */
[----:B------:R-:W-:Y:S01]  /*1e50*/  ISETP.NE.AND P0, PT, R29, RZ, PT ;  /* 0x000000ff1d00720c */ /* 0x000fe20003f05270 */
[----:B--2---:R-:W-:Y:S01]  /*1e60*/  IMAD.U32 R5, RZ, RZ, UR5 ;  /* 0x00000005ff057e24 */ /* 0x004fe2000f8e00ff */
[----:B0-----:R-:W-:Y:S02]  /*1e70*/  MOV R7, R2 ;  /* 0x0000000200077202 */ /* 0x001fe40000000f00 */
[----:B------:R-:W-:Y:S01]  /*1e80*/  P2R R32, PR, RZ, 0x1 ;  /* 0x00000001ff207803 */ /* 0x000fe20000000000 */
[----:B---3--:R-:W-:-:S04]  /*1e90*/  FFMA R27, R4, R6, R27 ;  /* 0x00000006041b7223 */ /* 0x008fc8000000001b */
[----:B------:R-:W0:Y:S01]  /*1ea0*/  F2F.F64.F32 R10, R27 ;  /* 0x0000001b000a7310 */ /* 0x000e220000201800 */
[----:B------:R2:W-:Y:S04]  /*1eb0*/  STG.E desc[UR36][R22.64], R27 ;  /* 0x0000001b16007986 */ /* 0x0005e8000c101924 */
[----:B0-----:R2:W-:Y:S01]  /*1ec0*/  STL.64 [R1], R10 ;  /* 0x0000000a01007387 */ /* 0x0015e20000100a00 */
[----:B------:R-:W-:Y:S01]  /*1ed0*/  MOV R4, UR4 ;  /* 0x0000000400047c02 */ /* 0x000fe20008000f00 */
[----:B-1----:R-:W-:-:S07]  /*1ee0*/  IMAD.MOV.U32 R6, RZ, RZ, R24 ;  /* 0x000000ffff067224 */ /* 0x002fce00078e0018 */
[----:B------:R-:W-:-:S07]  /*1ef0*/  LEPC R20, `(.L_x_44) ;  /* 0x000000001014794e */ /* 0x000fce0000000000 */
[----:B--2---:R-:W-:Y:S05]  /*1f00*/  CALL.ABS.NOINC R8 ;  /* 0x0000000008007343 */ /* 0x004fea0003c00000 */
.L_x_44:
[----:B------:R-:W0:Y:S08]  /*1f10*/  LDC.64 R18, c[0x0][0x388] ;  /* 0x0000e200ff127b82 */ /* 0x000e300000000a00 */
[----:B------:R-:W1:Y:S01]  /*1f20*/  LDC.64 R16, c[0x0][0x390] ;  /* 0x0000e400ff107b82 */ /* 0x000e620000000a00 */
[----:B------:R-:W-:Y:S01]  /*1f30*/  MOV R28, 0x18 ;  /* 0x00000018001c7802 */ /* 0x000fe20000000f00 */
[----:B------:R-:W2:Y:S01]  /*1f40*/  LDCU.64 UR4, c[0x4][0x10] ;  /* 0x01000200ff0477ac */ /* 0x000ea20008000a00 */
[----:B0-----:R-:W-:-:S05]  /*1f50*/  IMAD.WIDE R18, R31, 0x4, R18 ;  /* 0x000000041f127825 */ /* 0x001fca00078e0212 */
[----:B------:R-:W3:Y:S01]  /*1f60*/  LDG.E R0, desc[UR36][R18.64+0x4] ;  /* 0x0000042412007981 */ /* 0x000ee2000c1e1900 */
[----:B-1----:R-:W-:-:S05]  /*1f70*/  IMAD.WIDE R16, R30, 0x4, R16 ;  /* 0x000000041e107825 */ /* 0x002fca00078e0210 */
[----:B------:R-:W3:Y:S01]  /*1f80*/  LDG.E R3, desc[UR36][R16.64+-0x4] ;  /* 0xfffffc2410037981 */ /* 0x000ee2000c1e1900 */
[----:B------:R0:W1:Y:S01]  /*1f90*/  LDC.64 R8, c[0x4][R28] ;  /* 0x010000001c087b82 */ /* 0x0000620000000a00 */
[----:B--2---:R-:W-:Y:S01]  /*1fa0*/  IMAD.U32 R4, RZ, RZ, UR4 ;  /* 0x00000004ff047e24 */ /* 0x004fe2000f8e00ff */
[----:B------:R-:W-:Y:S01]  /*1fb0*/  MOV R6, R24 ;  /* 0x0000001800067202 */ /* 0x000fe20000000f00 */
[----:B------:R-:W-:Y:S02]  /*1fc0*/  IMAD.U32 R5, RZ, RZ, UR5 ;  /* 0x00000005ff057e24 */ /* 0x000fe4000f8e00ff */
[----:B------:R-:W-:Y:S02]  /*1fd0*/  IMAD.MOV.U32 R7, RZ, RZ, R2 ;  /* 0x000000ffff077224 */ /* 0x000fe400078e0002 */
[----:B---3--:R-:W-:-:S04]  /*1fe0*/  FFMA R27, R0, R3, R27 ;  /* 0x00000003001b7223 */ /* 0x008fc8000000001b */
[----:B------:R-:W2:Y:S01]  /*1ff0*/  F2F.F64.F32 R10, R27 ;  /* 0x0000001b000a7310 */ /* 0x000ea20000201800 */
[----:B------:R0:W-:Y:S04]  /*2000*/  STG.E desc[UR36][R22.64], R27 ;  /* 0x0000001b16007986 */ /* 0x0001e8000c101924 */
[----:B-12---:R0:W-:Y:S02]  /*2010*/  STL.64 [R1], R10 ;  /* 0x0000000a01007387 */ /* 0x0061e40000100a00 */
[----:B------:R-:W-:-:S07]  /*2020*/  LEPC R20, `(.L_x_45) ;  /* 0x000000001014794e */ /* 0x000fce0000000000 */
[----:B0-----:R-:W-:Y:S05]  /*2030*/  CALL.ABS.NOINC R8 ;  /* 0x0000000008007343 */ /* 0x001fea0003c00000 */
.L_x_45:
[----:B------:R-:W2:Y:S04]  /*2040*/  LDG.E R0, desc[UR36][R18.64+0x8] ;  /* 0x0000082412007981 */ /* 0x000ea8000c1e1900 */
[----:B------:R-:W2:Y:S01]  /*2050*/  LDG.E R3, desc[UR36][R16.64+-0x8] ;  /* 0xfffff82410037981 */ /* 0x000ea2000c1e1900 */
[----:B------:R0:W1:Y:S01]  /*2060*/  LDC.64 R8, c[0x4][R28] ;  /* 0x010000001c087b82 */ /* 0x0000620000000a00 */
[----:B------:R-:W3:Y:S01]  /*2070*/  LDCU.64 UR4, c[0x4][0x10] ;  /* 0x01000200ff0477ac */ /* 0x000ee20008000a00 */
[----:B------:R-:W-:Y:S02]  /*2080*/  IMAD.MOV.U32 R6, RZ, RZ, R24 ;  /* 0x000000ffff067224 */ /* 0x000fe400078e0018 */
[----:B------:R-:W-:Y:S02]  /*2090*/  IMAD.MOV.U32 R7, RZ, RZ, R2 ;  /* 0x000000ffff077224 */ /* 0x000fe400078e0002 */
[----:B---3--:R-:W-:Y:S01]  /*20a0*/  IMAD.U32 R4, RZ, RZ, UR4 ;  /* 0x00000004ff047e24 */ /* 0x008fe2000f8e00ff */
[----:B------:R-:W-:Y:S01]  /*20b0*/  MOV R5, UR5 ;  /* 0x0000000500057c02 */ /* 0x000fe20008000f00 */
[----:B--2---:R-:W-:-:S04]  /*20c0*/  FFMA R27, R0, R3, R27 ;  /* 0x00000003001b7223 */ /* 0x004fc8000000001b */
[----:B------:R-:W2:Y:S01]  /*20d0*/  F2F.F64.F32 R10, R27 ;  /* 0x0000001b000a7310 */ /* 0x000ea20000201800 */
[----:B------:R0:W-:Y:S04]  /*20e0*/  STG.E desc[UR36][R22.64], R27 ;  /* 0x0000001b16007986 */ /* 0x0001e8000c101924 */
[----:B-12---:R0:W-:Y:S02]  /*20f0*/  STL.64 [R1], R10 ;  /* 0x0000000a01007387 */ /* 0x0061e40000100a00 */
[----:B------:R-:W-:-:S07]  /*2100*/  LEPC R20, `(.L_x_46) ;  /* 0x000000001014794e */ /* 0x000fce0000000000 */
[----:B0-----:R-:W-:Y:S05]  /*2110*/  CALL.ABS.NOINC R8 ;  /* 0x0000000008007343 */ /* 0x001fea0003c00000 */
.L_x_46:
[----:B------:R-:W2:Y:S04]  /*2120*/  LDG.E R0, desc[UR36][R18.64+0xc] ;  /* 0x00000c2412007981 */ /* 0x000ea8000c1e1900 */
[----:B------:R-:W2:Y:S01]  /*2130*/  LDG.E R3, desc[UR36][R16.64+-0xc] ;  /* 0xfffff42410037981 */ /* 0x000ea2000c1e1900 */
[----:B------:R0:W1:Y:S01]  /*2140*/  LDC.64 R8, c[0x4][R28] ;  /* 0x010000001c087b82 */ /* 0x0000620000000a00 */
[----:B------:R-:W3:Y:S01]  /*2150*/  LDCU.64 UR4, c[0x4][0x10] ;  /* 0x01000200ff0477ac */ /* 0x000ee20008000a00 */
[----:B------:R-:W-:Y:S01]  /*2160*/  IMAD.MOV.U32 R6, RZ, RZ, R24 ;  /* 0x000000ffff067224 */ /* 0x000fe200078e0018 */
[----:B------:R-:W-:Y:S02]  /*2170*/  MOV R7, R2 ;  /* 0x0000000200077202 */ /* 0x000fe40000000f00 */
[----:B---3--:R-:W-:Y:S01]  /*2180*/  MOV R4, UR4 ;  /* 0x0000000400047c02 */ /* 0x008fe20008000f00 */
[----:B------:R-:W-:-:S02]  /*2190*/  IMAD.U32 R5, RZ, RZ, UR5 ;  /* 0x00000005ff057e24 */ /* 0x000fc4000f8e00ff */
[----:B--2---:R-:W-:-:S04]  /*21a0*/  FFMA R27, R0, R3, R27 ;  /* 0x00000003001b7223 */ /* 0x004fc8000000001b */
[----:B------:R-:W2:Y:S01]  /*21b0*/  F2F.F64.F32 R10, R27 ;  /* 0x0000001b000a7310 */ /* 0x000ea20000201800 */
[----:B------:R0:W-:Y:S04]  /*21c0*/  STG.E desc[UR36][R22.64], R27 ;  /* 0x0000001b16007986 */ /* 0x0001e8000c101924 */
[----:B-12---:R0:W-:Y:S02]  /*21d0*/  STL.64 [R1], R10 ;  /* 0x0000000a01007387 */ /* 0x0061e40000100a00 */
[----:B------:R-:W-:-:S07]  /*21e0*/  LEPC R20, `(.L_x_47) ;  /* 0x000000001014794e */ /* 0x000fce0000000000 */
[----:B0-----:R-:W-:Y:S05]  /*21f0*/  CALL.ABS.NOINC R8 ;  /* 0x0000000008007343 */ /* 0x001fea0003c00000 */
.L_x_47:
[----:B------:R-:W2:Y:S04]  /*2200*/  LDG.E R0, desc[UR36][R18.64+0x10] ;  /* 0x0000102412007981 */ /* 0x000ea8000c1e1900 */
[----:B------:R-:W2:Y:S01]  /*2210*/  LDG.E R3, desc[UR36][R16.64+-0x10] ;  /* 0xfffff02410037981 */ /* 0x000ea2000c1e1900 */
[----:B------:R0:W1:Y:S01]  /*2220*/  LDC.64 R8, c[0x4][R28] ;  /* 0x010000001c087b82 */ /* 0x0000620000000a00 */
[----:B------:R-:W3:Y:S01]  /*2230*/  LDCU.64 UR4, c[0x4][0x10] ;  /* 0x01000200ff0477ac */ /* 0x000ee20008000a00 */
[----:B------:R-:W-:Y:S01]  /*2240*/  MOV R6, R24 ;  /* 0x0000001800067202 */ /* 0x000fe20000000f00 */
[----:B------:R-:W-:Y:S02]  /*2250*/  IMAD.MOV.U32 R7, RZ, RZ, R2 ;  /* 0x000000ffff077224 */ /* 0x000fe400078e0002 */
[----:B---3--:R-:W-:-:S02]  /*2260*/  IMAD.U32 R4, RZ, RZ, UR4 ;  /* 0x00000004ff047e24 */ /* 0x008fc4000f8e00ff */
[----:B------:R-:W-:Y:S02]  /*2270*/  IMAD.U32 R5, RZ, RZ, UR5 ;  /* 0x00000005ff057e24 */ /* 0x000fe4000f8e00ff */
[----:B--2---:R-:W-:-:S04]  /*2280*/  FFMA R27, R0, R3, R27 ;  /* 0x00000003001b7223 */ /* 0x004fc8000000001b */
[----:B------:R-:W2:Y:S01]  /*2290*/  F2F.F64.F32 R10, R27 ;  /* 0x0000001b000a7310 */ /* 0x000ea20000201800 */
[----:B------:R0:W-:Y:S04]  /*22a0*/  STG.E desc[UR36][R22.64], R27 ;  /* 0x0000001b16007986 */ /* 0x0001e8000c101924 */
[----:B-12---:R0:W-:Y:S02]  /*22b0*/  STL.64 [R1], R10 ;  /* 0x0000000a01007387 */ /* 0x0061e40000100a00 */
[----:B------:R-:W-:-:S07]  /*22c0*/  LEPC R20, `(.L_x_48) ;  /* 0x000000001014794e */ /* 0x000fce0000000000 */
[----:B0-----:R-:W-:Y:S05]  /*22d0*/  CALL.ABS.NOINC R8 ;  /* 0x0000000008007343 */ /* 0x001fea0003c00000 */
.L_x_48:
        /* <DEDUP_REMOVED lines=14> */
.L_x_49:
        /* <DEDUP_REMOVED lines=14> */
.L_x_50:
        /* <DEDUP_REMOVED lines=14> */
.L_x_51:
[----:B------:R-:W-:Y:S01]  /*2580*/  ISETP.NE.AND P6, PT, R32, RZ, PT ;  /* 0x000000ff2000720c */ /* 0x000fe20003fc5270 */
[----:B------:R-:W-:Y:S01]  /*2590*/  VIADD R25, R25, 0x8 ;  /* 0x0000000819197836 */ /* 0x000fe20000000000 */
[----:B------:R-:W-:Y:S01]  /*25a0*/  IADD3 R30, PT, PT, R30, -0x8, RZ ;  /* 0xfffffff81e1e7810 */ /* 0x000fe20007ffe0ff */
[----:B------:R-:W-:-:S10]  /*25b0*/  VIADD R31, R31, 0x8 ;  /* 0x000000081f1f7836 */ /* 0x000fd40000000000 */
[----:B------:R-:W-:Y:S05]  /*25c0*/  @P6 BRA `(.L_x_52) ;  /* 0xfffffff400f86947 */ /* 0x000fea000383ffff */
[----:B------:R-:W-:Y:S05]  /*25d0*/  BSYNC.RECONVERGENT B6 ;  /* 0x0000000000067941 */ /* 0x000fea0003800200 */
.L_x_43:
[----:B------:R-:W0:Y:S02]  /*25e0*/  LDCU UR5, c[0x0][0x3a0] ;  /* 0x00007400ff0577ac */ /* 0x000e240008000800 */
[----:B0-----:R-:W-:-:S04]  /*25f0*/  USHF.L.U32 UR4, UR5, 0x1, URZ ;  /* 0x0000000105047899 */ /* 0x001fc800080006ff */
[----:B------:R-:W-:-:S04]  /*2600*/  ULOP3.LUT UR4, UR4, 0x6, URZ, 0xc0, !UPT ;  /* 0x0000000604047892 */ /* 0x000fc8000f8ec0ff */
[----:B------:R-:W-:-:S09]  /*2610*/  UISETP.GE.U32.AND UP0, UPT, UR4, 0x3, UPT ;  /* 0x000000030400788c */ /* 0x000fd2000bf06070 */
[----:B------:R-:W-:Y:S05]  /*2620*/  BRA.U !UP0, `(.L_x_53) ;  /* 0x0000000508007547 */ /* 0x000fea000b800000 */
[----:B------:R-:W0:Y:S01]  /*2630*/  LDC.64 R18, c[0x0][0x388] ;  /* 0x0000e200ff127b82 */ /* 0x000e220000000a00 */
[----:B------:R-:W-:Y:S02]  /*2640*/  IADD3 R3, PT, PT, R26, R25, RZ ;  /* 0x000000191a037210 */ /* 0x000fe40007ffe0ff */
[----:B------:R-:W-:Y:S01]  /*2650*/  IADD3 R5, PT, PT, -R25, UR5, RZ ;  /* 0x0000000519057c10 */ /* 0x000fe2000fffe1ff */
[----:B------:R-:W1:Y:S04]  /*2660*/  LDCU.64 UR4, c[0x4][0x10] ;  /* 0x01000200ff0477ac */ /* 0x000e680008000a00 */
[----:B------:R-:W2:Y:S01]  /*2670*/  LDC.64 R16, c[0x0][0x390] ;  /* 0x0000e400ff107b82 */ /* 0x000ea20000000a00 */
[----:B0-----:R-:W-:-:S05]  /*2680*/  IMAD.WIDE R18, R3, 0x4, R18 ;  /* 0x0000000403127825 */ /* 0x001fca00078e0212 */
[----:B------:R-:W3:Y:S01]  /*2690*/  LDG.E R0, desc[UR36][R18.64] ;  /* 0x0000002412007981 */ /* 0x000ee2000c1e1900 */
[----:B--2---:R-:W-:-:S05]  /*26a0*/  IMAD.WIDE R16, R5, 0x4, R16 ;  /* 0x0000000405107825 */ /* 0x004fca00078e0210 */
[----:B------:R-:W3:Y:S01]  /*26b0*/  LDG.E R3, desc[UR36][R16.64] ;  /* 0x0000002410037981 */ /* 0x000ee2000c1e1900 */
[----:B------:R-:W-:-:S04]  /*26c0*/  MOV R28, 0x18 ;  /* 0x00000018001c7802 */ /* 0x000fc80000000f00 */
[----:B------:R0:W2:Y:S01]  /*26d0*/  LDC.64 R10, c[0x4][R28] ;  /* 0x010000001c0a7b82 */ /* 0x0000a20000000a00 */
[----:B-1----:R-:W-:Y:S01]  /*26e0*/  IMAD.U32 R4, RZ, RZ, UR4 ;  /* 0x00000004ff047e24 */ /* 0x002fe2000f8e00ff */
[----:B------:R-:W-:Y:S01]  /*26f0*/  MOV R5, UR5 ;  /* 0x0000000500057c02 */ /* 0x000fe20008000f00 */
[----:B------:R-:W-:Y:S01]  /*2700*/  IMAD.MOV.U32 R6, RZ, RZ, R24 ;  /* 0x000000ffff067224 */ /* 0x000fe200078e0018 */
[----:B------:R-:W-:Y:S01]  /*2710*/  MOV R7, R2 ;  /* 0x0000000200077202 */ /* 0x000fe20000000f00 */
[----:B---3--:R-:W-:-:S04]  /*2720*/  FFMA R27, R0, R3, R27 ;  /* 0x00000003001b7223 */ /* 0x008fc8000000001b */
[----:B------:R-:W1:Y:S01]  /*2730*/  F2F.F64.F32 R8, R27 ;  /* 0x0000001b00087310 */ /* 0x000e620000201800 */
[----:B------:R0:W-:Y:S04]  /*2740*/  STG.E desc[UR36][R22.64], R27 ;  /* 0x0000001b16007986 */ /* 0x0001e8000c101924 */
[----:B-12---:R0:W-:Y:S02]  /*2750*/  STL.64 [R1], R8 ;  /* 0x0000000801007387 */ /* 0x0061e40000100a00 */
[----:B------:R-:W-:-:S07]  /*2760*/  LEPC R20, `(.L_x_54) ;  /* 0x000000001014794e */ /* 0x000fce0000000000 */
[----:B0-----:R-:W-:Y:S05]  /*2770*/  CALL.ABS.NOINC R10 ;  /* 0x000000000a007343 */ /* 0x001fea0003c00000 */
.L_x_54:
[----:B------:R-:W2:Y:S04]  /*2780*/  LDG.E R0, desc[UR36][R18.64+0x4] ;  /* 0x0000042412007981 */ /* 0x000ea8000c1e1900 */
[----:B------:R-:W2:Y:S01]  /*2790*/  LDG.E R3, desc[UR36][R16.64+-0x4] ;  /* 0xfffffc2410037981 */ /* 0x000ea2000c1e1900 */
[----:B------:R0:W1:Y:S01]  /*27a0*/  LDC.64 R10, c[0x4][R28] ;  /* 0x010000001c0a7b82 */ /* 0x0000620000000a00 */
[----:B------:R-:W3:Y:S01]  /*27b0*/  LDCU.64 UR4, c[0x4][0x10] ;  /* 0x01000200ff0477ac */ /* 0x000ee20008000a00 */
[----:B------:R-:W-:Y:S01]  /*27c0*/  IMAD.MOV.U32 R6, RZ, RZ, R24 ;  /* 0x000000ffff067224 */ /* 0x000fe200078e0018 */
[----:B------:R-:W-:Y:S01]  /*27d0*/  MOV R7, R2 ;  /* 0x0000000200077202 */ /* 0x000fe20000000f00 */
        /* <DEDUP_REMOVED lines=8> */
.L_x_55:
        /* <DEDUP_REMOVED lines=14> */
.L_x_56:
[----:B------:R-:W2:Y:S04]  /*2940*/  LDG.E R18, desc[UR36][R18.64+0xc] ;  /* 0x00000c2412127981 */ /* 0x000ea8000c1e1900 */
[----:B------:R-:W2:Y:S01]  /*2950*/  LDG.E R16, desc[UR36][R16.64+-0xc] ;  /* 0xfffff42410107981 */ /* 0x000ea2000c1e1900 */
[----:B------:R-:W0:Y:S01]  /*2960*/  LDC.64 R28, c[0x4][R28] ;  /* 0x010000001c1c7b82 */ /* 0x000e220000000a00 */
[----:B------:R-:W1:Y:S01]  /*2970*/  LDCU.64 UR4, c[0x4][0x10] ;  /* 0x01000200ff0477ac */ /* 0x000e620008000a00 */
[----:B------:R-:W-:Y:S01]  /*2980*/  IMAD.MOV.U32 R6, RZ, RZ, R24 ;  /* 0x000000ffff067224 */ /* 0x000fe200078e0018 */
[----:B------:R-:W-:Y:S01]  /*2990*/  MOV R7, R2 ;  /* 0x0000000200077202 */ /* 0x000fe20000000f00 */
[----:B-1----:R-:W-:Y:S01]  /*29a0*/  IMAD.U32 R4, RZ, RZ, UR4 ;  /* 0x00000004ff047e24 */ /* 0x002fe2000f8e00ff */
[----:B------:R-:W-:Y:S01]  /*29b0*/  MOV R5, UR5 ;  /* 0x0000000500057c02 */ /* 0x000fe20008000f00 */
[----:B--2---:R-:W-:-:S04]  /*29c0*/  FFMA R27, R18, R16, R27 ;  /* 0x00000010121b7223 */ /* 0x004fc8000000001b */
[----:B------:R-:W1:Y:S01]  /*29d0*/  F2F.F64.F32 R8, R27 ;  /* 0x0000001b00087310 */ /* 0x000e620000201800 */
[----:B------:R2:W-:Y:S04]  /*29e0*/  STG.E desc[UR36][R22.64], R27 ;  /* 0x0000001b16007986 */ /* 0x0005e8000c101924 */
[----:B01----:R2:W-:Y:S02]  /*29f0*/  STL.64 [R1], R8 ;  /* 0x0000000801007387 */ /* 0x0035e40000100a00 */
[----:B------:R-:W-:-:S07]  /*2a00*/  LEPC R20, `(.L_x_57) ;  /* 0x000000001014794e */ /* 0x000fce0000000000 */
[----:B--2---:R-:W-:Y:S05]  /*2a10*/  CALL.ABS.NOINC R28 ;  /* 0x000000001c007343 */ /* 0x004fea0003c00000 */
.L_x_57:
[----:B------:R-:W-:-:S07]  /*2a20*/  VIADD R25, R25, 0x4 ;  /* 0x0000000419197836 */ /* 0x000fce0000000000 */
.L_x_53:
[----:B------:R-:W0:Y:S02]  /*2a30*/  LDCU UR5, c[0x0][0x3a0] ;  /* 0x00007400ff0577ac */ /* 0x000e240008000800 */
[----:B0-----:R-:W-:-:S04]  /*2a40*/  ULOP3.LUT UR4, UR5, 0x1, URZ, 0xc0, !UPT ;  /* 0x0000000105047892 */ /* 0x001fc8000f8ec0ff */
[----:B------:R-:W-:-:S09]  /*2a50*/  UISETP.NE.U32.AND UP0, UPT, UR4, 0x1, UPT ;  /* 0x000000010400788c */ /* 0x000fd2000bf05070 */
[----:B------:R-:W-:Y:S05]  /*2a60*/  BRA.U UP0, `(.L_x_58) ;  /* 0x0000000100907547 */ /* 0x000fea000b800000 */
        /* <DEDUP_REMOVED lines=21> */
.L_x_59:
        /* <DEDUP_REMOVED lines=14> */
.L_x_60:
[----:B------:R-:W-:-:S07]  /*2ca0*/  VIADD R25, R25, 0x2 ;  /* 0x0000000219197836 */ /* 0x000fce0000000000 */
.L_x_58:
[----:B------:R-:W0:Y:S01]  /*2cb0*/  LDC.64 R6, c[0x0][0x388] ;  /* 0x0000e200ff067b82 */ /* 0x000e220000000a00 */
[----:B------:R-:W1:Y:S01]  /*2cc0*/  LDCU UR4, c[0x0][0x3a0] ;  /* 0x00007400ff0477ac */ /* 0x000e620008000800 */
[----:B------:R-:W-:-:S06]  /*2cd0*/  IADD3 R3, PT, PT, R26, R25, RZ ;  /* 0x000000191a037210 */ /* 0x000fcc0007ffe0ff */
[----:B------:R-:W2:Y:S01]  /*2ce0*/  LDC.64 R8, c[0x0][0x390] ;  /* 0x0000e400ff087b82 */ /* 0x000ea20000000a00 */
[----:B-1----:R-:W-:Y:S01]  /*2cf0*/  IADD3 R25, PT, PT, -R25, UR4, RZ ;  /* 0x0000000419197c10 */ /* 0x002fe2000fffe1ff */
[----:B------:R-:W1:Y:S01]  /*2d00*/  LDCU.64 UR4, c[0x4][0x10] ;  /* 0x01000200ff0477ac */ /* 0x000e620008000a00 */
[----:B0-----:R-:W-:-:S06]  /*2d10*/  IMAD.WIDE R6, R3, 0x4, R6 ;  /* 0x0000000403067825 */ /* 0x001fcc00078e0206 */
[----:B------:R0:W3:Y:S01]  /*2d20*/  LDG.E R6, desc[UR36][R6.64] ;  /* 0x0000002406067981 */ /* 0x0000e2000c1e1900 */
[----:B--2---:R-:W-:-:S06]  /*2d30*/  IMAD.WIDE R8, R25, 0x4, R8 ;  /* 0x0000000419087825 */ /* 0x004fcc00078e0208 */
[----:B------:R-:W3:Y:S01]  /*2d40*/  LDG.E R8, desc[UR36][R8.64] ;  /* 0x0000002408087981 */ /* 0x000ee2000c1e1900 */
[----:B------:R-:W-:-:S04]  /*2d50*/  MOV R0, 0x18 ;  /* 0x0000001800007802 */ /* 0x000fc80000000f00 */
[----:B------:R2:W4:Y:S01]  /*2d60*/  LDC.64 R12, c[0x4][R0] ;  /* 0x01000000000c7b82 */ /* 0x0005220000000a00 */
[----:B-1----:R-:W-:Y:S01]  /*2d70*/  IMAD.U32 R4, RZ, RZ, UR4 ;  /* 0x00000004ff047e24 */ /* 0x002fe2000f8e00ff */
[----:B------:R-:W-:Y:S02]  /*2d80*/  MOV R5, UR5 ;  /* 0x0000000500057c02 */ /* 0x000fe40008000f00 */
[----:B0-----:R-:W-:Y:S01]  /*2d90*/  MOV R7, R2 ;  /* 0x0000000200077202 */ /* 0x001fe20000000f00 */
[----:B---3--:R-:W-:-:S04]  /*2da0*/  FFMA R27, R6, R8, R27 ;  /* 0x00000008061b7223 */ /* 0x008fc8000000001b */
[----:B------:R-:W0:Y:S01]  /*2db0*/  F2F.F64.F32 R10, R27 ;  /* 0x0000001b000a7310 */ /* 0x000e220000201800 */
[----:B------:R2:W-:Y:S04]  /*2dc0*/  STG.E desc[UR36][R22.64], R27 ;  /* 0x0000001b16007986 */ /* 0x0005e8000c101924 */
[----:B0-----:R2:W-:Y:S01]  /*2dd0*/  STL.64 [R1], R10 ;  /* 0x0000000a01007387 */ /* 0x0015e20000100a00 */
[----:B----4-:R-:W-:-:S07]  /*2de0*/  IMAD.MOV.U32 R6, RZ, RZ, R24 ;  /* 0x000000ffff067224 */ /* 0x010fce00078e0018 */
[----:B------:R-:W-:-:S07]  /*2df0*/  LEPC R20, `(.L_x_61) ;  /* 0x000000001014794e */ /* 0x000fce0000000000 */
[----:B--2---:R-:W-:Y:S05]  /*2e00*/  CALL.ABS.NOINC R12 ;  /* 0x000000000c007343 */ /* 0x004fea0003c00000 */
.L_x_61:
[----:B------:R-:W-:Y:S05]  /*2e10*/  EXIT ;  /* 0x000000000000794d */ /* 0x000fea0003800000 */
.L_x_62:
        /* <DEDUP_REMOVED lines=14> */
.L_x_64:


//--------------------- .nv.global.init           --------------------------
	.section	.nv.global.init,"aw",@progbits
.nv.global.init:
	.type		$str$1,@object
	.size		$str$1,($str$2 - $str$1)
$str$1:
        /*0000*/ 	.byte	0x0a, 0x00
	.type		$str$2,@object
	.size		$str$2,($str - $str$2)
$str$2:
        /*0002*/ 	.byte	0x25, 0x66, 0x00
	.type		$str,@object
	.size		$str,(.L_0 - $str)
$str:
        /*0005*/ 	.byte	0x25, 0x66, 0x20, 0x00
.L_0:


//--------------------- .nv.shared.reserved.0     --------------------------
	.section	.nv.shared.reserved.0,"aw",@nobits
	.weak		__nv_reservedSMEM_offset_0_alias
	.size		__nv_reservedSMEM_offset_0_alias, 0, 64
	.other		__nv_reservedSMEM_offset_0_alias,@"STO_CUDA_RESERVED_SHARED STV_DEFAULT"
__nv_reservedSMEM_offset_0_alias:
	.zero		0
	.zero		64


//--------------------- .nv.constant0._Z20convolutionColumnGPUPfS_S_iii --------------------------
	.section	.nv.constant0._Z20convolutionColumnGPUPfS_S_iii,"a",@progbits
	.sectionflags	@""
	.align	4
.nv.constant0._Z20convolutionColumnGPUPfS_S_iii:
	.zero		932


//--------------------- .nv.constant0._Z17convolutionRowGPUPfS_S_iii --------------------------
	.section	.nv.constant0._Z17convolutionRowGPUPfS_S_iii,"a",@progbits
	.sectionflags	@""
	.align	4
.nv.constant0._Z17convolutionRowGPUPfS_S_iii:
	.zero		932


//--------------------- SYMBOLS --------------------------

	.type		.nv.reservedSmem.offset0,@object
	.size		.nv.reservedSmem.offset0,0x4
	.type		vprintf,@function
